// auto-generated by cutlass_sweep.gemm — config: {"arch": "sm_100", "cluster_m": 1, "cluster_n": 8, "dtype": "fp16", "dtype_b": "fp16", "layout": "nn", "stages": 2, "tile_k": 64, "tile_m": 128, "tile_n": 128}
#include "cutlass/cutlass.h"
#include "cutlass/gemm/collective/collective_builder.hpp"
#include "cutlass/gemm/device/gemm_universal_adapter.h"
#include "cutlass/gemm/kernel/gemm_universal.hpp"
#include "cutlass/epilogue/collective/collective_builder.hpp"

using ElemA = cutlass::half_t;
using ElemB = cutlass::half_t;
using ElemCD = cutlass::half_t;
using Acc  = float;
using TileShape    = cute::Shape<cute::_128, cute::_128, cute::_64>;
using ClusterShape = cute::Shape<cute::_1, cute::_8, cute::_1>;

using CollectiveEpilogue = typename cutlass::epilogue::collective::CollectiveBuilder<
    cutlass::arch::Sm100, cutlass::arch::OpClassTensorOp,
    TileShape, ClusterShape,
    cutlass::epilogue::collective::EpilogueTileAuto,
    Acc, Acc,
    ElemCD, cutlass::layout::RowMajor, 128 / cutlass::sizeof_bits<ElemCD>::value,
    ElemCD, cutlass::layout::RowMajor, 128 / cutlass::sizeof_bits<ElemCD>::value,
    cutlass::epilogue::collective::EpilogueScheduleAuto
  >::CollectiveOp;

using CollectiveMainloop = typename cutlass::gemm::collective::CollectiveBuilder<
    cutlass::arch::Sm100, cutlass::arch::OpClassTensorOp,
    ElemA, cutlass::layout::RowMajor, 128 / cutlass::sizeof_bits<ElemA>::value,
    ElemB, cutlass::layout::RowMajor, 128 / cutlass::sizeof_bits<ElemB>::value,
    Acc,
    TileShape, ClusterShape,
    cutlass::gemm::collective::StageCount<2>,
    cutlass::gemm::collective::KernelScheduleAuto
  >::CollectiveOp;

using GemmKernel = cutlass::gemm::kernel::GemmUniversal<
    cute::Shape<int,int,int,int>,
    CollectiveMainloop,
    CollectiveEpilogue
>;
using Gemm = cutlass::gemm::device::GemmUniversalAdapter<GemmKernel>;

// Force the device kernel symbol into the cubin without needing a host main.
auto* _anchor = &cutlass::device_kernel<GemmKernel>;


// ===== COMPILED SASS (sm_100a) =====

	.target	sm_100a

	.elftype	@"ET_EXEC"


//--------------------- .note.nv.tkinfo           --------------------------
	.section	.note.nv.tkinfo,"",@"SHT_NOTE"
	.sectionflags	@"SHF_NOTE_NV_TKINFO"
	.tkinfo
        /*0018*/ 	.word	0x00000002
        /*0030*/ 	.string	""
        /*0030*/ 	.string	"ptxas"
        /*0030*/ 	.string	"Cuda compilation tools, release 13.0, V13.0.88"
        /*0030*/ 	.string	"Build cuda_13.0.r13.0/compiler.36424714_0"
        /*0030*/ 	.string	"-arch sm_100a -m 64 "



//--------------------- .note.nv.cuinfo           --------------------------
	.section	.note.nv.cuinfo,"",@"SHT_NOTE"
	.sectionflags	@"SHF_NOTE_NV_CUINFO"
        /*0018*/ 	.short	0x0002
        /*001a*/ 	.short	0x0064
        /*001c*/ 	.short	0x0082
	.zero		2


//--------------------- .nv.info                  --------------------------
	.section	.nv.info,"",@"SHT_CUDA_INFO"
	.align	4


	//----- nvinfo : EIATTR_REGCOUNT
	.align		4
        /*0000*/ 	.byte	0x04, 0x2f
        /*0002*/ 	.short	(.L_19 - .L_18)
	.align		4
.L_18:
        /*0004*/ 	.word	index@(_ZN7cutlass13device_kernelINS_4gemm6kernel13GemmUniversalIN4cute5tupleIJiiiiEEENS1_10collective13CollectiveMmaINS1_35MainloopSm100TmaUmmaWarpSpecializedILi2ELi2ELi4ENS5_IJNS4_1CILi1EEENSA_ILi8EEESB_EEEEENS5_IJNSA_ILi128EEESF_NSA_ILi64EEEEEENS_6half_tENS5_IJlSB_lEEESI_NS5_IJSB_llEEENS4_8TiledMMAINS4_8MMA_AtomIJNS4_20SM100_MMA_F16BF16_SSISI_SI_fLi128ELi128ELNS4_4UMMA5MajorE0ELSP_1ELNSO_7ScaleInE0ELSQ_0EEEEEENS4_6LayoutINS5_IJSB_SB_SB_EEENS5_IJNSA_ILi0EEESV_SV_EEEEENS5_IJNS4_10UnderscoreESY_SY_EEEEENS4_23SM90_TMA_LOAD_MULTICASTENS4_14ComposedLayoutINS4_7SwizzleILi3ELi4ELi3EEENS4_18smem_ptr_flag_bitsILi16EEENST_INS5_IJSC_SG_EEENS5_IJSG_SB_EEEEEEEvNS4_8identityENS4_13SM90_TMA_LOADENS12_IS14_S16_NST_INS5_IJSG_SC_EEENS5_IJSB_SG_EEEEEEEvS1B_EENS_8epilogue10collective18CollectiveEpilogueINS1I_23Sm100TmaWarpSpecializedILi4ELi2ELi32ELb1ELb0EEEJSH_NS5_IJNST_ISF_SB_EENST_INSA_ILi32EEESB_EEEEESI_SJ_SI_SJ_NS1I_6fusion15FusionCallbacksIS1M_NS1R_17LinearCombinationISI_fSI_fLNS_15FloatRoundStyleE2EEESH_S1Q_JEEENS4_5SM1004TMEM4LOAD26SM100_TMEM_LOAD_32dp32b32xES1C_NS12_INS13_ILi2ELi4ELi3EEES16_NST_INS5_IJSC_S1O_EEENS5_IJS1O_SB_EEEEEEENS4_39AutoVectorizingCopyWithAssumedAlignmentILi128EEENS4_14SM90_TMA_STOREES25_S27_S27_EEEvvEEEEvNT_6ParamsE)
        /*0008*/ 	.word	0x00000076


	//----- nvinfo : EIATTR_FRAME_SIZE
	.align		4
.L_19:
        /*000c*/ 	.byte	0x04, 0x11
        /*000e*/ 	.short	(.L_21 - .L_20)
	.align		4
.L_20:
        /*0010*/ 	.word	index@($__internal_2_$__cuda_sm10x_tcgen05_guardrail_trap_unallocated_columns_being_dealloced)
        /*0014*/ 	.word	0x00000000


	//----- nvinfo : EIATTR_FRAME_SIZE
	.align		4
.L_21:
        /*0018*/ 	.byte	0x04, 0x11
        /*001a*/ 	.short	(.L_23 - .L_22)
	.align		4
.L_22:
        /*001c*/ 	.word	index@($__internal_1_$__cuda_sm10x_tcgen05_guardrail_trap_phase_invalid_during_alloc)
        /*0020*/ 	.word	0x00000000


	//----- nvinfo : EIATTR_FRAME_SIZE
	.align		4
.L_23:
        /*0024*/ 	.byte	0x04, 0x11
        /*0026*/ 	.short	(.L_25 - .L_24)
	.align		4
.L_24:
        /*0028*/ 	.word	index@($__internal_0_$__cuda_sm10x_tcgen05_guardrail_trap_col_being_dealloced_not_returned_by_alloc)
        /*002c*/ 	.word	0x00000000


	//----- nvinfo : EIATTR_FRAME_SIZE
	.align		4
.L_25:
        /*0030*/ 	.byte	0x04, 0x11
        /*0032*/ 	.short	(.L_27 - .L_26)
	.align		4
.L_26:
        /*0034*/ 	.word	index@(_ZN7cutlass13device_kernelINS_4gemm6kernel13GemmUniversalIN4cute5tupleIJiiiiEEENS1_10collective13CollectiveMmaINS1_35MainloopSm100TmaUmmaWarpSpecializedILi2ELi2ELi4ENS5_IJNS4_1CILi1EEENSA_ILi8EEESB_EEEEENS5_IJNSA_ILi128EEESF_NSA_ILi64EEEEEENS_6half_tENS5_IJlSB_lEEESI_NS5_IJSB_llEEENS4_8TiledMMAINS4_8MMA_AtomIJNS4_20SM100_MMA_F16BF16_SSISI_SI_fLi128ELi128ELNS4_4UMMA5MajorE0ELSP_1ELNSO_7ScaleInE0ELSQ_0EEEEEENS4_6LayoutINS5_IJSB_SB_SB_EEENS5_IJNSA_ILi0EEESV_SV_EEEEENS5_IJNS4_10UnderscoreESY_SY_EEEEENS4_23SM90_TMA_LOAD_MULTICASTENS4_14ComposedLayoutINS4_7SwizzleILi3ELi4ELi3EEENS4_18smem_ptr_flag_bitsILi16EEENST_INS5_IJSC_SG_EEENS5_IJSG_SB_EEEEEEEvNS4_8identityENS4_13SM90_TMA_LOADENS12_IS14_S16_NST_INS5_IJSG_SC_EEENS5_IJSB_SG_EEEEEEEvS1B_EENS_8epilogue10collective18CollectiveEpilogueINS1I_23Sm100TmaWarpSpecializedILi4ELi2ELi32ELb1ELb0EEEJSH_NS5_IJNST_ISF_SB_EENST_INSA_ILi32EEESB_EEEEESI_SJ_SI_SJ_NS1I_6fusion15FusionCallbacksIS1M_NS1R_17LinearCombinationISI_fSI_fLNS_15FloatRoundStyleE2EEESH_S1Q_JEEENS4_5SM1004TMEM4LOAD26SM100_TMEM_LOAD_32dp32b32xES1C_NS12_INS13_ILi2ELi4ELi3EEES16_NST_INS5_IJSC_S1O_EEENS5_IJS1O_SB_EEEEEEENS4_39AutoVectorizingCopyWithAssumedAlignmentILi128EEENS4_14SM90_TMA_STOREES25_S27_S27_EEEvvEEEEvNT_6ParamsE)
        /*0038*/ 	.word	0x00000000


	//----- nvinfo : EIATTR_MIN_STACK_SIZE
	.align		4
.L_27:
        /*003c*/ 	.byte	0x04, 0x12
        /*003e*/ 	.short	(.L_29 - .L_28)
	.align		4
.L_28:
        /*0040*/ 	.word	index@(_ZN7cutlass13device_kernelINS_4gemm6kernel13GemmUniversalIN4cute5tupleIJiiiiEEENS1_10collective13CollectiveMmaINS1_35MainloopSm100TmaUmmaWarpSpecializedILi2ELi2ELi4ENS5_IJNS4_1CILi1EEENSA_ILi8EEESB_EEEEENS5_IJNSA_ILi128EEESF_NSA_ILi64EEEEEENS_6half_tENS5_IJlSB_lEEESI_NS5_IJSB_llEEENS4_8TiledMMAINS4_8MMA_AtomIJNS4_20SM100_MMA_F16BF16_SSISI_SI_fLi128ELi128ELNS4_4UMMA5MajorE0ELSP_1ELNSO_7ScaleInE0ELSQ_0EEEEEENS4_6LayoutINS5_IJSB_SB_SB_EEENS5_IJNSA_ILi0EEESV_SV_EEEEENS5_IJNS4_10UnderscoreESY_SY_EEEEENS4_23SM90_TMA_LOAD_MULTICASTENS4_14ComposedLayoutINS4_7SwizzleILi3ELi4ELi3EEENS4_18smem_ptr_flag_bitsILi16EEENST_INS5_IJSC_SG_EEENS5_IJSG_SB_EEEEEEEvNS4_8identityENS4_13SM90_TMA_LOADENS12_IS14_S16_NST_INS5_IJSG_SC_EEENS5_IJSB_SG_EEEEEEEvS1B_EENS_8epilogue10collective18CollectiveEpilogueINS1I_23Sm100TmaWarpSpecializedILi4ELi2ELi32ELb1ELb0EEEJSH_NS5_IJNST_ISF_SB_EENST_INSA_ILi32EEESB_EEEEESI_SJ_SI_SJ_NS1I_6fusion15FusionCallbacksIS1M_NS1R_17LinearCombinationISI_fSI_fLNS_15FloatRoundStyleE2EEESH_S1Q_JEEENS4_5SM1004TMEM4LOAD26SM100_TMEM_LOAD_32dp32b32xES1C_NS12_INS13_ILi2ELi4ELi3EEES16_NST_INS5_IJSC_S1O_EEENS5_IJS1O_SB_EEEEEEENS4_39AutoVectorizingCopyWithAssumedAlignmentILi128EEENS4_14SM90_TMA_STOREES25_S27_S27_EEEvvEEEEvNT_6ParamsE)
        /*0044*/ 	.word	0x00000000
.L_29:


//--------------------- .nv.compat                --------------------------
	.section	.nv.compat,"",@"SHT_CUDA_COMPAT_INFO"
	.align	4
        /*0000*/ 	.byte	0x02, 0x09, 0x01, 0x00, 0x02, 0x02, 0x02, 0x00, 0x02, 0x05, 0x05, 0x00, 0x03, 0x07, 0x01, 0x01
        /*0010*/ 	.byte	0x02, 0x03, 0x01, 0x00, 0x02, 0x06, 0x01, 0x00, 0x04, 0x0b, 0x08, 0x00, 0x09, 0x00, 0x00, 0x00
        /*0020*/ 	.byte	0x00, 0x00, 0x00, 0x00


//--------------------- .nv.info._ZN7cutlass13device_kernelINS_4gemm6kernel13GemmUniversalIN4cute5tupleIJiiiiEEENS1_10collective13CollectiveMmaINS1_35MainloopSm100TmaUmmaWarpSpecializedILi2ELi2ELi4ENS5_IJNS4_1CILi1EEENSA_ILi8EEESB_EEEEENS5_IJNSA_ILi128EEESF_NSA_ILi64EEEEEENS_6half_tENS5_IJlSB_lEEESI_NS5_IJSB_llEEENS4_8TiledMMAINS4_8MMA_AtomIJNS4_20SM100_MMA_F16BF16_SSISI_SI_fLi128ELi128ELNS4_4UMMA5MajorE0ELSP_1ELNSO_7ScaleInE0ELSQ_0EEEEEENS4_6LayoutINS5_IJSB_SB_SB_EEENS5_IJNSA_ILi0EEESV_SV_EEEEENS5_IJNS4_10UnderscoreESY_SY_EEEEENS4_23SM90_TMA_LOAD_MULTICASTENS4_14ComposedLayoutINS4_7SwizzleILi3ELi4ELi3EEENS4_18smem_ptr_flag_bitsILi16EEENST_INS5_IJSC_SG_EEENS5_IJSG_SB_EEEEEEEvNS4_8identityENS4_13SM90_TMA_LOADENS12_IS14_S16_NST_INS5_IJSG_SC_EEENS5_IJSB_SG_EEEEEEEvS1B_EENS_8epilogue10collective18CollectiveEpilogueINS1I_23Sm100TmaWarpSpecializedILi4ELi2ELi32ELb1ELb0EEEJSH_NS5_IJNST_ISF_SB_EENST_INSA_ILi32EEESB_EEEEESI_SJ_SI_SJ_NS1I_6fusion15FusionCallbacksIS1M_NS1R_17LinearCombinationISI_fSI_fLNS_15FloatRoundStyleE2EEESH_S1Q_JEEENS4_5SM1004TMEM4LOAD26SM100_TMEM_LOAD_32dp32b32xES1C_NS12_INS13_ILi2ELi4ELi3EEES16_NST_INS5_IJSC_S1O_EEENS5_IJS1O_SB_EEEEEEENS4_39AutoVectorizingCopyWithAssumedAlignmentILi128EEENS4_14SM90_TMA_STOREES25_S27_S27_EEEvvEEEEvNT_6ParamsE --------------------------
	.section	.nv.info._ZN7cutlass13device_kernelINS_4gemm6kernel13GemmUniversalIN4cute5tupleIJiiiiEEENS1_10collective13CollectiveMmaINS1_35MainloopSm100TmaUmmaWarpSpecializedILi2ELi2ELi4ENS5_IJNS4_1CILi1EEENSA_ILi8EEESB_EEEEENS5_IJNSA_ILi128EEESF_NSA_ILi64EEEEEENS_6half_tENS5_IJlSB_lEEESI_NS5_IJSB_llEEENS4_8TiledMMAINS4_8MMA_AtomIJNS4_20SM100_MMA_F16BF16_SSISI_SI_fLi128ELi128ELNS4_4UMMA5MajorE0ELSP_1ELNSO_7ScaleInE0ELSQ_0EEEEEENS4_6LayoutINS5_IJSB_SB_SB_EEENS5_IJNSA_ILi0EEESV_SV_EEEEENS5_IJNS4_10UnderscoreESY_SY_EEEEENS4_23SM90_TMA_LOAD_MULTICASTENS4_14ComposedLayoutINS4_7SwizzleILi3ELi4ELi3EEENS4_18smem_ptr_flag_bitsILi16EEENST_INS5_IJSC_SG_EEENS5_IJSG_SB_EEEEEEEvNS4_8identityENS4_13SM90_TMA_LOADENS12_IS14_S16_NST_INS5_IJSG_SC_EEENS5_IJSB_SG_EEEEEEEvS1B_EENS_8epilogue10collective18CollectiveEpilogueINS1I_23Sm100TmaWarpSpecializedILi4ELi2ELi32ELb1ELb0EEEJSH_NS5_IJNST_ISF_SB_EENST_INSA_ILi32EEESB_EEEEESI_SJ_SI_SJ_NS1I_6fusion15FusionCallbacksIS1M_NS1R_17LinearCombinationISI_fSI_fLNS_15FloatRoundStyleE2EEESH_S1Q_JEEENS4_5SM1004TMEM4LOAD26SM100_TMEM_LOAD_32dp32b32xES1C_NS12_INS13_ILi2ELi4ELi3EEES16_NST_INS5_IJSC_S1O_EEENS5_IJS1O_SB_EEEEEEENS4_39AutoVectorizingCopyWithAssumedAlignmentILi128EEENS4_14SM90_TMA_STOREES25_S27_S27_EEEvvEEEEvNT_6ParamsE,"",@"SHT_CUDA_INFO"
	.sectionflags	@""
	.align	4


	//----- nvinfo : EIATTR_CUDA_API_VERSION
	.align		4
        /*0000*/ 	.byte	0x04, 0x37
        /*0002*/ 	.short	(.L_31 - .L_30)
.L_30:
        /*0004*/ 	.word	0x00000082


	//----- nvinfo : EIATTR_KPARAM_INFO
	.align		4
.L_31:
        /*0008*/ 	.byte	0x04, 0x17
        /*000a*/ 	.short	(.L_33 - .L_32)
.L_32:
        /*000c*/ 	.word	0x00000000
        /*0010*/ 	.short	0x0000
        /*0012*/ 	.short	0x0000
        /*0014*/ 	.byte	0x00, 0xf0, 0x01, 0x20


	//----- nvinfo : EIATTR_AT_ENTRY_FRAGMENTS
	.align		4
.L_33:
        /*0018*/ 	.byte	0x04, 0x4f
        /*001a*/ 	.short	(.L_35 - .L_34)


	//   ....[0]....
.L_34:
        /*001c*/ 	.word	0x00000006


	//----- nvinfo : EIATTR_RESERVED_SMEM_USED
	.align		4
.L_35:
        /*0020*/ 	.byte	0x01, 0x41
	.zero		2


	//----- nvinfo : EIATTR_SPARSE_MMA_MASK
	.align		4
        /*0024*/ 	.byte	0x03, 0x50
        /*0026*/ 	.short	0x0000


	//----- nvinfo : EIATTR_TCGEN05_1CTA_USED
	.align		4
        /*0028*/ 	.byte	0x01, 0x51
	.zero		2


	//----- nvinfo : EIATTR_MAXREG_COUNT
	.align		4
        /*002c*/ 	.byte	0x03, 0x1b
        /*002e*/ 	.short	0x00ff


	//----- nvinfo : EIATTR_NUM_BARRIERS
	.align		4
        /*0030*/ 	.byte	0x02, 0x4c
        /*0032*/ 	.byte	0x07
	.zero		1


	//----- nvinfo : EIATTR_EXTERNS
	.align		4
        /*0034*/ 	.byte	0x04, 0x0f
        /*0036*/ 	.short	(.L_37 - .L_36)


	//   ....[0]....
	.align		4
.L_36:
        /*0038*/ 	.word	index@(__assertfail)


	//----- nvinfo : EIATTR_MERCURY_ISA_VERSION
	.align		4
.L_37:
        /*003c*/ 	.byte	0x03, 0x5f
        /*003e*/ 	.short	0x0101


	//----- nvinfo : EIATTR_INT_WARP_WIDE_INSTR_OFFSETS
	.align		4
        /*0040*/ 	.byte	0x04, 0x31
        /*0042*/ 	.short	(.L_39 - .L_38)


	//   ....[0]....
.L_38:
        /*0044*/ 	.word	0x00003d40


	//   ....[1]....
        /*0048*/ 	.word	0x00003d60


	//   ....[2]....
        /*004c*/ 	.word	0x00003d90


	//   ....[3]....
        /*0050*/ 	.word	0x000048d0


	//   ....[4]....
        /*0054*/ 	.word	0x00004940


	//   ....[5]....
        /*0058*/ 	.word	0x00004a20


	//   ....[6]....
        /*005c*/ 	.word	0x00004aa0


	//   ....[7]....
        /*0060*/ 	.word	0x00004ba0


	//   ....[8]....
        /*0064*/ 	.word	0x00004c20


	//   ....[9]....
        /*0068*/ 	.word	0x00004d10


	//   ....[10]....
        /*006c*/ 	.word	0x00004dc0


	//----- nvinfo : EIATTR_COOP_GROUP_MASK_REGIDS
	.align		4
.L_39:
        /*0070*/ 	.byte	0x04, 0x29
        /*0072*/ 	.short	(.L_41 - .L_40)


	//   ....[0]....
.L_40:
        /*0074*/ 	.word	0xffffffff


	//   ....[1]....
        /*0078*/ 	.word	0xffffffff


	//   ....[2]....
        /*007c*/ 	.word	0xffffffff


	//   ....[3]....
        /*0080*/ 	.word	0xffffffff


	//   ....[4]....
        /*0084*/ 	.word	0xffffffff


	//   ....[5]....
        /*0088*/ 	.word	0xffffffff


	//   ....[6]....
        /*008c*/ 	.word	0xffffffff


	//   ....[7]....
        /*0090*/ 	.word	0xffffffff


	//   ....[8]....
        /*0094*/ 	.word	0xffffffff


	//   ....[9]....
        /*0098*/ 	.word	0xffffffff


	//   ....[10]....
        /*009c*/ 	.word	0xffffffff


	//   ....[11]....
        /*00a0*/ 	.word	0xffffffff


	//   ....[12]....
        /*00a4*/ 	.word	0xffffffff


	//   ....[13]....
        /*00a8*/ 	.word	0xffffffff


	//----- nvinfo : EIATTR_COOP_GROUP_INSTR_OFFSETS
	.align		4
.L_41:
        /*00ac*/ 	.byte	0x04, 0x28
        /*00ae*/ 	.short	(.L_43 - .L_42)


	//   ....[0]....
.L_42:
        /*00b0*/ 	.word	0x00000080


	//   ....[1]....
        /*00b4*/ 	.word	0x000004f0


	//   ....[2]....
        /*00b8*/ 	.word	0x00000660


	//   ....[3]....
        /*00bc*/ 	.word	0x00000800


	//   ....[4]....
        /*00c0*/ 	.word	0x00000900


	//   ....[5]....
        /*00c4*/ 	.word	0x00000a70


	//   ....[6]....
        /*00c8*/ 	.word	0x00000c10


	//   ....[7]....
        /*00cc*/ 	.word	0x00000dc0


	//   ....[8]....
        /*00d0*/ 	.word	0x00002200


	//   ....[9]....
        /*00d4*/ 	.word	0x00002f90


	//   ....[10]....
        /*00d8*/ 	.word	0x000031a0


	//   ....[11]....
        /*00dc*/ 	.word	0x000031d0


	//   ....[12]....
        /*00e0*/ 	.word	0x00003c20


	//   ....[13]....
        /*00e4*/ 	.word	0x00003e50


	//----- nvinfo : EIATTR_VRC_CTA_INIT_COUNT
	.align		4
.L_43:
        /*00e8*/ 	.byte	0x02, 0x4a
        /*00ea*/ 	.byte	0x80
	.zero		1


	//----- nvinfo : EIATTR_SYSCALL_OFFSETS
	.align		4
        /*00ec*/ 	.byte	0x04, 0x46
        /*00ee*/ 	.short	(.L_45 - .L_44)


	//   ....[0]....
.L_44:
        /*00f0*/ 	.word	0x00005a10


	//   ....[1]....
        /*00f4*/ 	.word	0x00005b00


	//   ....[2]....
        /*00f8*/ 	.word	0x000062d0


	//   ....[3]....
        /*00fc*/ 	.word	0x00006f50


	//   ....[4]....
        /*0100*/ 	.word	0x00007bb0


	//   ....[5]....
        /*0104*/ 	.word	0x00008810


	//----- nvinfo : EIATTR_MBARRIER_INSTR_OFFSETS
	.align		4
.L_45:
        /*0108*/ 	.byte	0x04, 0x39
        /*010a*/ 	.short	(.L_47 - .L_46)


	//   ....[0]....
.L_46:
        /*010c*/ 	.word	0x00000610
        /*0110*/ 	.word	0x000000ff
        /*0114*/ 	.word	0x00000000
        /*0118*/ 	.short	0x0100
        /*011a*/ 	.byte	0x04
	.zero		1


	//   ....[1]....
        /*011c*/ 	.word	0x00000620
        /*0120*/ 	.word	0x000000ff
        /*0124*/ 	.word	0x00000010
        /*0128*/ 	.short	0x0100
        /*012a*/ 	.byte	0x04
	.zero		1


	//   ....[2]....
        /*012c*/ 	.word	0x00000630
        /*0130*/ 	.word	0x000000ff
        /*0134*/ 	.word	0x00000008
        /*0138*/ 	.short	0x0100
        /*013a*/ 	.byte	0x04
	.zero		1


	//   ....[3]....
        /*013c*/ 	.word	0x00000640
        /*0140*/ 	.word	0x000000ff
        /*0144*/ 	.word	0x00000018
        /*0148*/ 	.short	0x0100
        /*014a*/ 	.byte	0x04
	.zero		1


	//   ....[4]....
        /*014c*/ 	.word	0x00000770
        /*0150*/ 	.word	0x000000ff
        /*0154*/ 	.word	0x00000020
        /*0158*/ 	.short	0x0100
        /*015a*/ 	.byte	0x04
	.zero		1


	//   ....[5]....
        /*015c*/ 	.word	0x00000780
        /*0160*/ 	.word	0x000000ff
        /*0164*/ 	.word	0x00000040
        /*0168*/ 	.short	0x0100
        /*016a*/ 	.byte	0x04
	.zero		1


	//   ....[6]....
        /*016c*/ 	.word	0x00000790
        /*0170*/ 	.word	0x000000ff
        /*0174*/ 	.word	0x00000028
        /*0178*/ 	.short	0x0100
        /*017a*/ 	.byte	0x04
	.zero		1


	//   ....[7]....
        /*017c*/ 	.word	0x000007a0
        /*0180*/ 	.word	0x000000ff
        /*0184*/ 	.word	0x00000048
        /*0188*/ 	.short	0x0100
        /*018a*/ 	.byte	0x04
	.zero		1


	//   ....[8]....
        /*018c*/ 	.word	0x000007b0
        /*0190*/ 	.word	0x000000ff
        /*0194*/ 	.word	0x00000030
        /*0198*/ 	.short	0x0100
        /*019a*/ 	.byte	0x04
	.zero		1


	//   ....[9]....
        /*019c*/ 	.word	0x000007c0
        /*01a0*/ 	.word	0x000000ff
        /*01a4*/ 	.word	0x00000050
        /*01a8*/ 	.short	0x0100
        /*01aa*/ 	.byte	0x04
	.zero		1


	//   ....[10]....
        /*01ac*/ 	.word	0x000007d0
        /*01b0*/ 	.word	0x000000ff
        /*01b4*/ 	.word	0x00000038
        /*01b8*/ 	.short	0x0100
        /*01ba*/ 	.byte	0x04
	.zero		1


	//   ....[11]....
        /*01bc*/ 	.word	0x000007e0
        /*01c0*/ 	.word	0x000000ff
        /*01c4*/ 	.word	0x00000058
        /*01c8*/ 	.short	0x0100
        /*01ca*/ 	.byte	0x04
	.zero		1


	//   ....[12]....
        /*01cc*/ 	.word	0x000008d0
        /*01d0*/ 	.word	0x000000ff
        /*01d4*/ 	.word	0x00000060
        /*01d8*/ 	.short	0x0100
        /*01da*/ 	.byte	0x06
	.zero		1


	//   ....[13]....
        /*01dc*/ 	.word	0x000008e0
        /*01e0*/ 	.word	0x000000ff
        /*01e4*/ 	.word	0x00000068
        /*01e8*/ 	.short	0x0100
        /*01ea*/ 	.byte	0x06
	.zero		1


	//   ....[14]....
        /*01ec*/ 	.word	0x00000a20
        /*01f0*/ 	.word	0x000000ff
        /*01f4*/ 	.word	0x00000070
        /*01f8*/ 	.short	0x0100
        /*01fa*/ 	.byte	0x06
	.zero		1


	//   ....[15]....
        /*01fc*/ 	.word	0x00000a30
        /*0200*/ 	.word	0x000000ff
        /*0204*/ 	.word	0x00000080
        /*0208*/ 	.short	0x0100
        /*020a*/ 	.byte	0x06
	.zero		1


	//   ....[16]....
        /*020c*/ 	.word	0x00000a40
        /*0210*/ 	.word	0x000000ff
        /*0214*/ 	.word	0x00000078
        /*0218*/ 	.short	0x0100
        /*021a*/ 	.byte	0x06
	.zero		1


	//   ....[17]....
        /*021c*/ 	.word	0x00000a50
        /*0220*/ 	.word	0x000000ff
        /*0224*/ 	.word	0x00000088
        /*0228*/ 	.short	0x0100
        /*022a*/ 	.byte	0x06
	.zero		1


	//   ....[18]....
        /*022c*/ 	.word	0x00000b80
        /*0230*/ 	.word	0x000000ff
        /*0234*/ 	.word	0x00000090
        /*0238*/ 	.short	0x0100
        /*023a*/ 	.byte	0x04
	.zero		1


	//   ....[19]....
        /*023c*/ 	.word	0x00000b90
        /*0240*/ 	.word	0x000000ff
        /*0244*/ 	.word	0x000000b0
        /*0248*/ 	.short	0x0100
        /*024a*/ 	.byte	0x04
	.zero		1


	//   ....[20]....
        /*024c*/ 	.word	0x00000ba0
        /*0250*/ 	.word	0x000000ff
        /*0254*/ 	.word	0x00000098
        /*0258*/ 	.short	0x0100
        /*025a*/ 	.byte	0x04
	.zero		1


	//   ....[21]....
        /*025c*/ 	.word	0x00000bb0
        /*0260*/ 	.word	0x000000ff
        /*0264*/ 	.word	0x000000b8
        /*0268*/ 	.short	0x0100
        /*026a*/ 	.byte	0x04
	.zero		1


	//   ....[22]....
        /*026c*/ 	.word	0x00000bc0
        /*0270*/ 	.word	0x000000ff
        /*0274*/ 	.word	0x000000a0
        /*0278*/ 	.short	0x0100
        /*027a*/ 	.byte	0x04
	.zero		1


	//   ....[23]....
        /*027c*/ 	.word	0x00000bd0
        /*0280*/ 	.word	0x000000ff
        /*0284*/ 	.word	0x000000c0
        /*0288*/ 	.short	0x0100
        /*028a*/ 	.byte	0x04
	.zero		1


	//   ....[24]....
        /*028c*/ 	.word	0x00000be0
        /*0290*/ 	.word	0x000000ff
        /*0294*/ 	.word	0x000000a8
        /*0298*/ 	.short	0x0100
        /*029a*/ 	.byte	0x04
	.zero		1


	//   ....[25]....
        /*029c*/ 	.word	0x00000bf0
        /*02a0*/ 	.word	0x000000ff
        /*02a4*/ 	.word	0x000000c8
        /*02a8*/ 	.short	0x0100
        /*02aa*/ 	.byte	0x04
	.zero		1


	//   ....[26]....
        /*02ac*/ 	.word	0x00000ce0
        /*02b0*/ 	.word	0x000000ff
        /*02b4*/ 	.word	0x000000d0
        /*02b8*/ 	.short	0x0100
        /*02ba*/ 	.byte	0x04
	.zero		1


	//   ....[27]....
        /*02bc*/ 	.word	0x00000cf0
        /*02c0*/ 	.word	0x000000ff
        /*02c4*/ 	.word	0x000000e0
        /*02c8*/ 	.short	0x0100
        /*02ca*/ 	.byte	0x04
	.zero		1


	//   ....[28]....
        /*02cc*/ 	.word	0x00000d00
        /*02d0*/ 	.word	0x000000ff
        /*02d4*/ 	.word	0x000000d8
        /*02d8*/ 	.short	0x0100
        /*02da*/ 	.byte	0x04
	.zero		1


	//   ....[29]....
        /*02dc*/ 	.word	0x00000d10
        /*02e0*/ 	.word	0x000000ff
        /*02e4*/ 	.word	0x000000e8
        /*02e8*/ 	.short	0x0100
        /*02ea*/ 	.byte	0x04
	.zero		1


	//   ....[30]....
        /*02ec*/ 	.word	0x000019a0
        /*02f0*/ 	.word	0x00000003
        /*02f4*/ 	.word	0x000000e0
        /*02f8*/ 	.short	0x010a
        /*02fa*/ 	.byte	0xff
	.zero		1


	//   ....[31]....
        /*02fc*/ 	.word	0x000019d0
        /*0300*/ 	.word	0x00000003
        /*0304*/ 	.word	0x000000d0
        /*0308*/ 	.short	0x0101
        /*030a*/ 	.byte	0xff
	.zero		1


	//   ....[32]....
        /*030c*/ 	.word	0x00001aa0
        /*0310*/ 	.word	0x000000ff
        /*0314*/ 	.word	0x00000010
        /*0318*/ 	.short	0x010a
        /*031a*/ 	.byte	0x04
	.zero		1


	//   ....[33]....
        /*031c*/ 	.word	0x00001b30
        /*0320*/ 	.word	0x000000ff
        /*0324*/ 	.word	0x00000010
        /*0328*/ 	.short	0x010a
        /*032a*/ 	.byte	0x21
	.zero		1


	//   ....[34]....
        /*032c*/ 	.word	0x00001cf0
        /*0330*/ 	.word	0x000000ff
        /*0334*/ 	.word	0x00000010
        /*0338*/ 	.short	0x010a
        /*033a*/ 	.byte	0x05
	.zero		1


	//   ....[35]....
        /*033c*/ 	.word	0x00001e40
        /*0340*/ 	.word	0x000000ff
        /*0344*/ 	.word	0x00000068
        /*0348*/ 	.short	0x0101
        /*034a*/ 	.byte	0x0d
	.zero		1


	//   ....[36]....
        /*034c*/ 	.word	0x00001e60
        /*0350*/ 	.word	0x000000ff
        /*0354*/ 	.word	0x00000010
        /*0358*/ 	.short	0x010a
        /*035a*/ 	.byte	0x04
	.zero		1


	//   ....[37]....
        /*035c*/ 	.word	0x00001ef0
        /*0360*/ 	.word	0x000000ff
        /*0364*/ 	.word	0x00000010
        /*0368*/ 	.short	0x010a
        /*036a*/ 	.byte	0x19
	.zero		1


	//   ....[38]....
        /*036c*/ 	.word	0x00002090
        /*0370*/ 	.word	0x000000ff
        /*0374*/ 	.word	0x00000010
        /*0378*/ 	.short	0x010a
        /*037a*/ 	.byte	0x05
	.zero		1


	//   ....[39]....
        /*037c*/ 	.word	0x00002230
        /*0380*/ 	.word	0x00000003
        /*0384*/ 	.word	0x00000070
        /*0388*/ 	.short	0x010a
        /*038a*/ 	.byte	0xff
	.zero		1


	//   ....[40]....
        /*038c*/ 	.word	0x00002380
        /*0390*/ 	.word	0x00000000
        /*0394*/ 	.word	0x00000000
        /*0398*/ 	.short	0x0101
        /*039a*/ 	.byte	0xff
	.zero		1


	//   ....[41]....
        /*039c*/ 	.word	0x00002930
        /*03a0*/ 	.word	0x000000ff
        /*03a4*/ 	.word	0x00000000
        /*03a8*/ 	.short	0x010a
        /*03aa*/ 	.byte	0x04
	.zero		1


	//   ....[42]....
        /*03ac*/ 	.word	0x000029d0
        /*03b0*/ 	.word	0x00000000
        /*03b4*/ 	.word	0x00000000
        /*03b8*/ 	.short	0x010a
        /*03ba*/ 	.byte	0xff
	.zero		1


	//   ....[43]....
        /*03bc*/ 	.word	0x00002af0
        /*03c0*/ 	.word	0x00000002
        /*03c4*/ 	.word	0x000000d0
        /*03c8*/ 	.short	0x010a
        /*03ca*/ 	.byte	0xff
	.zero		1


	//   ....[44]....
        /*03cc*/ 	.word	0x00002b50
        /*03d0*/ 	.word	0x00000004
        /*03d4*/ 	.word	0x00000000
        /*03d8*/ 	.short	0x0101
        /*03da*/ 	.byte	0xff
	.zero		1


	//   ....[45]....
        /*03dc*/ 	.word	0x00002b70
        /*03e0*/ 	.word	0x000000ff
        /*03e4*/ 	.word	0x00000080
        /*03e8*/ 	.short	0x010a
        /*03ea*/ 	.byte	0x04
	.zero		1


	//   ....[46]....
        /*03ec*/ 	.word	0x00002c90
        /*03f0*/ 	.word	0x00000002
        /*03f4*/ 	.word	0x00000070
        /*03f8*/ 	.short	0x010a
        /*03fa*/ 	.byte	0xff
	.zero		1


	//   ....[47]....
        /*03fc*/ 	.word	0x00002da0
        /*0400*/ 	.word	0x00000002
        /*0404*/ 	.word	0x00000000
        /*0408*/ 	.short	0x0101
        /*040a*/ 	.byte	0xff
	.zero		1


	//   ....[48]....
        /*040c*/ 	.word	0x00002e30
        /*0410*/ 	.word	0x000000ff
        /*0414*/ 	.word	0x00000080
        /*0418*/ 	.short	0x0106
        /*041a*/ 	.byte	0x04
	.zero		1


	//   ....[49]....
        /*041c*/ 	.word	0x00002e50
        /*0420*/ 	.word	0x000000ff
        /*0424*/ 	.word	0x00000080
        /*0428*/ 	.short	0x010a
        /*042a*/ 	.byte	0x04
	.zero		1


	//   ....[50]....
        /*042c*/ 	.word	0x00002ee0
        /*0430*/ 	.word	0x000000ff
        /*0434*/ 	.word	0x00000080
        /*0438*/ 	.short	0x0106
        /*043a*/ 	.byte	0x07
	.zero		1


	//   ....[51]....
        /*043c*/ 	.word	0x00002f20
        /*0440*/ 	.word	0x00000000
        /*0444*/ 	.word	0x00000080
        /*0448*/ 	.short	0x010a
        /*044a*/ 	.byte	0xff
	.zero		1


	//   ....[52]....
        /*044c*/ 	.word	0x00003470
        /*0450*/ 	.word	0x00000000
        /*0454*/ 	.word	0x00000070
        /*0458*/ 	.short	0x010a
        /*045a*/ 	.byte	0xff
	.zero		1


	//   ....[53]....
        /*045c*/ 	.word	0x00003580
        /*0460*/ 	.word	0x00000003
        /*0464*/ 	.word	0x00000000
        /*0468*/ 	.short	0x0101
        /*046a*/ 	.byte	0xff
	.zero		1


	//   ....[54]....
        /*046c*/ 	.word	0x00003590
        /*0470*/ 	.word	0x000000ff
        /*0474*/ 	.word	0x00000000
        /*0478*/ 	.short	0x010a
        /*047a*/ 	.byte	0x04
	.zero		1


	//   ....[55]....
        /*047c*/ 	.word	0x000035b0
        /*0480*/ 	.word	0x000000ff
        /*0484*/ 	.word	0x000000b0
        /*0488*/ 	.short	0x010a
        /*048a*/ 	.byte	0x1e
	.zero		1


	//   ....[56]....
        /*048c*/ 	.word	0x00003680
        /*0490*/ 	.word	0x000000ff
        /*0494*/ 	.word	0x00000000
        /*0498*/ 	.short	0x010a
        /*049a*/ 	.byte	0x05
	.zero		1


	//   ....[57]....
        /*049c*/ 	.word	0x000037c0
        /*04a0*/ 	.word	0x000000ff
        /*04a4*/ 	.word	0x00000000
        /*04a8*/ 	.short	0x010a
        /*04aa*/ 	.byte	0x04
	.zero		1


	//   ....[58]....
        /*04ac*/ 	.word	0x00003a50
        /*04b0*/ 	.word	0x000000ff
        /*04b4*/ 	.word	0x00000000
        /*04b8*/ 	.short	0x010a
        /*04ba*/ 	.byte	0x04
	.zero		1


	//   ....[59]....
        /*04bc*/ 	.word	0x00003ae0
        /*04c0*/ 	.word	0x000000ff
        /*04c4*/ 	.word	0x00000000
        /*04c8*/ 	.short	0x010a
        /*04ca*/ 	.byte	0x05
	.zero		1


	//   ....[60]....
        /*04cc*/ 	.word	0x00003b70
        /*04d0*/ 	.word	0x000000ff
        /*04d4*/ 	.word	0x00000000
        /*04d8*/ 	.short	0x010a
        /*04da*/ 	.byte	0x05
	.zero		1


	//   ....[61]....
        /*04dc*/ 	.word	0x00003c00
        /*04e0*/ 	.word	0x000000ff
        /*04e4*/ 	.word	0x00000000
        /*04e8*/ 	.short	0x010a
        /*04ea*/ 	.byte	0x04
	.zero		1


	//   ....[62]....
        /*04ec*/ 	.word	0x000040d0
        /*04f0*/ 	.word	0x0000000c
        /*04f4*/ 	.word	0x00000070
        /*04f8*/ 	.short	0x010a
        /*04fa*/ 	.byte	0xff
	.zero		1


	//   ....[63]....
        /*04fc*/ 	.word	0x00004240
        /*0500*/ 	.word	0x00000000
        /*0504*/ 	.word	0x00000000
        /*0508*/ 	.short	0x0101
        /*050a*/ 	.byte	0xff
	.zero		1


	//   ....[64]....
        /*050c*/ 	.word	0x000046d0
        /*0510*/ 	.word	0x000000ff
        /*0514*/ 	.word	0x00000068
        /*0518*/ 	.short	0x010a
        /*051a*/ 	.byte	0x15
	.zero		1


	//   ....[65]....
        /*051c*/ 	.word	0x00004850
        /*0520*/ 	.word	0x000000ff
        /*0524*/ 	.word	0x00000040
        /*0528*/ 	.short	0x010a
        /*052a*/ 	.byte	0x15
	.zero		1


	//   ....[66]....
        /*052c*/ 	.word	0x000049d0
        /*0530*/ 	.word	0x000000ff
        /*0534*/ 	.word	0x00000020
        /*0538*/ 	.short	0x010b
        /*053a*/ 	.byte	0x15
	.zero		1


	//   ....[67]....
        /*053c*/ 	.word	0x000049e0
        /*0540*/ 	.word	0x000000ff
        /*0544*/ 	.word	0x00000000
        /*0548*/ 	.short	0x0101
        /*054a*/ 	.byte	0x06
	.zero		1


	//   ....[68]....
        /*054c*/ 	.word	0x000049f0
        /*0550*/ 	.word	0x000000ff
        /*0554*/ 	.word	0x00000048
        /*0558*/ 	.short	0x010a
        /*055a*/ 	.byte	0x15
	.zero		1


	//   ....[69]....
        /*055c*/ 	.word	0x00004b50
        /*0560*/ 	.word	0x000000ff
        /*0564*/ 	.word	0x00000028
        /*0568*/ 	.short	0x010b
        /*056a*/ 	.byte	0x15
	.zero		1


	//   ....[70]....
        /*056c*/ 	.word	0x00004b60
        /*0570*/ 	.word	0x000000ff
        /*0574*/ 	.word	0x00000000
        /*0578*/ 	.short	0x0101
        /*057a*/ 	.byte	0x06
	.zero		1


	//   ....[71]....
        /*057c*/ 	.word	0x00004b70
        /*0580*/ 	.word	0x000000ff
        /*0584*/ 	.word	0x00000050
        /*0588*/ 	.short	0x010a
        /*058a*/ 	.byte	0x15
	.zero		1


	//   ....[72]....
        /*058c*/ 	.word	0x00004cc0
        /*0590*/ 	.word	0x000000ff
        /*0594*/ 	.word	0x00000030
        /*0598*/ 	.short	0x010b
        /*059a*/ 	.byte	0x15
	.zero		1


	//   ....[73]....
        /*059c*/ 	.word	0x00004cd0
        /*05a0*/ 	.word	0x000000ff
        /*05a4*/ 	.word	0x00000000
        /*05a8*/ 	.short	0x0101
        /*05aa*/ 	.byte	0x06
	.zero		1


	//   ....[74]....
        /*05ac*/ 	.word	0x00004ce0
        /*05b0*/ 	.word	0x000000ff
        /*05b4*/ 	.word	0x00000058
        /*05b8*/ 	.short	0x010a
        /*05ba*/ 	.byte	0x15
	.zero		1


	//   ....[75]....
        /*05bc*/ 	.word	0x00004ed0
        /*05c0*/ 	.word	0x000000ff
        /*05c4*/ 	.word	0x00000038
        /*05c8*/ 	.short	0x010b
        /*05ca*/ 	.byte	0x15
	.zero		1


	//   ....[76]....
        /*05cc*/ 	.word	0x00004ee0
        /*05d0*/ 	.word	0x000000ff
        /*05d4*/ 	.word	0x00000000
        /*05d8*/ 	.short	0x0101
        /*05da*/ 	.byte	0x25
	.zero		1


	//   ....[77]....
        /*05dc*/ 	.word	0x00004f10
        /*05e0*/ 	.word	0x000000ff
        /*05e4*/ 	.word	0x00000040
        /*05e8*/ 	.short	0x010a
        /*05ea*/ 	.byte	0x15
	.zero		1


	//   ....[78]....
        /*05ec*/ 	.word	0x00004f30
        /*05f0*/ 	.word	0x000000ff
        /*05f4*/ 	.word	0x00000048
        /*05f8*/ 	.short	0x010a
        /*05fa*/ 	.byte	0x15
	.zero		1


	//   ....[79]....
        /*05fc*/ 	.word	0x00004f50
        /*0600*/ 	.word	0x000000ff
        /*0604*/ 	.word	0x00000050
        /*0608*/ 	.short	0x010a
        /*060a*/ 	.byte	0x15
	.zero		1


	//   ....[80]....
        /*060c*/ 	.word	0x00004f90
        /*0610*/ 	.word	0x00000000
        /*0614*/ 	.word	0x00000058
        /*0618*/ 	.short	0x010a
        /*061a*/ 	.byte	0xff
	.zero		1


	//   ....[81]....
        /*061c*/ 	.word	0x000052a0
        /*0620*/ 	.word	0x00000003
        /*0624*/ 	.word	0x00000070
        /*0628*/ 	.short	0x010a
        /*062a*/ 	.byte	0xff
	.zero		1


	//   ....[82]....
        /*062c*/ 	.word	0x00005420
        /*0630*/ 	.word	0x00000000
        /*0634*/ 	.word	0x00000000
        /*0638*/ 	.short	0x0101
        /*063a*/ 	.byte	0xff
	.zero		1


	//   ....[83]....
        /*063c*/ 	.word	0x00005f90
        /*0640*/ 	.word	0x000000ff
        /*0644*/ 	.word	0x00000020
        /*0648*/ 	.short	0x010a
        /*064a*/ 	.byte	0x2c
	.zero		1


	//   ....[84]....
        /*064c*/ 	.word	0x00005fd0
        /*0650*/ 	.word	0x00000063
        /*0654*/ 	.word	0x00000090
        /*0658*/ 	.short	0x010a
        /*065a*/ 	.byte	0xff
	.zero		1


	//   ....[85]....
        /*065c*/ 	.word	0x000060c0
        /*0660*/ 	.word	0x000000ff
        /*0664*/ 	.word	0x00000020
        /*0668*/ 	.short	0x010a
        /*066a*/ 	.byte	0x2c
	.zero		1


	//   ....[86]....
        /*066c*/ 	.word	0x000061b0
        /*0670*/ 	.word	0x00000063
        /*0674*/ 	.word	0x00000090
        /*0678*/ 	.short	0x010a
        /*067a*/ 	.byte	0xff
	.zero		1


	//   ....[87]....
        /*067c*/ 	.word	0x00006c80
        /*0680*/ 	.word	0x00000000
        /*0684*/ 	.word	0x00000000
        /*0688*/ 	.short	0x0101
        /*068a*/ 	.byte	0xff
	.zero		1


	//   ....[88]....
        /*068c*/ 	.word	0x00006c90
        /*0690*/ 	.word	0x00000003
        /*0694*/ 	.word	0x00000020
        /*0698*/ 	.short	0x010a
        /*069a*/ 	.byte	0xff
	.zero		1


	//   ....[89]....
        /*069c*/ 	.word	0x00006d70
        /*06a0*/ 	.word	0x00000003
        /*06a4*/ 	.word	0x00000020
        /*06a8*/ 	.short	0x010a
        /*06aa*/ 	.byte	0xff
	.zero		1


	//   ....[90]....
        /*06ac*/ 	.word	0x000078e0
        /*06b0*/ 	.word	0x0000003d
        /*06b4*/ 	.word	0x00000000
        /*06b8*/ 	.short	0x0101
        /*06ba*/ 	.byte	0xff
	.zero		1


	//   ....[91]....
        /*06bc*/ 	.word	0x00007900
        /*06c0*/ 	.word	0x0000003e
        /*06c4*/ 	.word	0x00000020
        /*06c8*/ 	.short	0x010a
        /*06ca*/ 	.byte	0xff
	.zero		1


	//   ....[92]....
        /*06cc*/ 	.word	0x000079d0
        /*06d0*/ 	.word	0x0000003e
        /*06d4*/ 	.word	0x00000020
        /*06d8*/ 	.short	0x010a
        /*06da*/ 	.byte	0xff
	.zero		1


	//   ....[93]....
        /*06dc*/ 	.word	0x00008540
        /*06e0*/ 	.word	0x0000003d
        /*06e4*/ 	.word	0x00000000
        /*06e8*/ 	.short	0x0101
        /*06ea*/ 	.byte	0xff
	.zero		1


	//   ....[94]....
        /*06ec*/ 	.word	0x00008560
        /*06f0*/ 	.word	0x0000003e
        /*06f4*/ 	.word	0x00000020
        /*06f8*/ 	.short	0x010a
        /*06fa*/ 	.byte	0xff
	.zero		1


	//   ....[95]....
        /*06fc*/ 	.word	0x00008630
        /*0700*/ 	.word	0x0000003e
        /*0704*/ 	.word	0x00000020
        /*0708*/ 	.short	0x010a
        /*070a*/ 	.byte	0xff
	.zero		1


	//   ....[96]....
        /*070c*/ 	.word	0x00008970
        /*0710*/ 	.word	0x000000ff
        /*0714*/ 	.word	0x00000000
        /*0718*/ 	.short	0x0101
        /*071a*/ 	.byte	0x04
	.zero		1


	//   ....[97]....
        /*071c*/ 	.word	0x00009200
        /*0720*/ 	.word	0x00000002
        /*0724*/ 	.word	0x00000000
        /*0728*/ 	.short	0x0101
        /*072a*/ 	.byte	0xff
	.zero		1


	//   ....[98]....
        /*072c*/ 	.word	0x00009490
        /*0730*/ 	.word	0x000000ff
        /*0734*/ 	.word	0x00000000
        /*0738*/ 	.short	0x0101
        /*073a*/ 	.byte	0x04
	.zero		1


	//   ....[99]....
        /*073c*/ 	.word	0x000094b0
        /*0740*/ 	.word	0x00000003
        /*0744*/ 	.word	0x000000e0
        /*0748*/ 	.short	0x010a
        /*074a*/ 	.byte	0xff
	.zero		1


	//   ....[100]....
        /*074c*/ 	.word	0x00009510
        /*0750*/ 	.word	0x00000000
        /*0754*/ 	.word	0x00000010
        /*0758*/ 	.short	0x010a
        /*075a*/ 	.byte	0xff
	.zero		1


	//   ....[101]....
        /*075c*/ 	.word	0x00009570
        /*0760*/ 	.word	0x00000000
        /*0764*/ 	.word	0x00000010
        /*0768*/ 	.short	0x010a
        /*076a*/ 	.byte	0xff
	.zero		1


	//   ....[102]....
        /*076c*/ 	.word	0x000095c0
        /*0770*/ 	.word	0x00000003
        /*0774*/ 	.word	0x00000070
        /*0778*/ 	.short	0x010a
        /*077a*/ 	.byte	0xff
	.zero		1


	//   ....[103]....
        /*077c*/ 	.word	0x00009620
        /*0780*/ 	.word	0x00000000
        /*0784*/ 	.word	0x00000000
        /*0788*/ 	.short	0x010a
        /*078a*/ 	.byte	0xff
	.zero		1


	//   ....[104]....
        /*078c*/ 	.word	0x00009670
        /*0790*/ 	.word	0x00000002
        /*0794*/ 	.word	0x000000d0
        /*0798*/ 	.short	0x010a
        /*079a*/ 	.byte	0xff
	.zero		1


	//   ....[105]....
        /*079c*/ 	.word	0x000096d0
        /*07a0*/ 	.word	0x00000002
        /*07a4*/ 	.word	0x00000080
        /*07a8*/ 	.short	0x010a
        /*07aa*/ 	.byte	0xff
	.zero		1


	//   ....[106]....
        /*07ac*/ 	.word	0x00009720
        /*07b0*/ 	.word	0x00000002
        /*07b4*/ 	.word	0x00000070
        /*07b8*/ 	.short	0x010a
        /*07ba*/ 	.byte	0xff
	.zero		1


	//   ....[107]....
        /*07bc*/ 	.word	0x00009780
        /*07c0*/ 	.word	0x00000000
        /*07c4*/ 	.word	0x00000080
        /*07c8*/ 	.short	0x010a
        /*07ca*/ 	.byte	0xff
	.zero		1


	//   ....[108]....
        /*07cc*/ 	.word	0x000097d0
        /*07d0*/ 	.word	0x00000000
        /*07d4*/ 	.word	0x00000070
        /*07d8*/ 	.short	0x010a
        /*07da*/ 	.byte	0xff
	.zero		1


	//   ....[109]....
        /*07dc*/ 	.word	0x00009830
        /*07e0*/ 	.word	0x00000003
        /*07e4*/ 	.word	0x000000b0
        /*07e8*/ 	.short	0x010a
        /*07ea*/ 	.byte	0xff
	.zero		1


	//   ....[110]....
        /*07ec*/ 	.word	0x00009890
        /*07f0*/ 	.word	0x00000000
        /*07f4*/ 	.word	0x00000000
        /*07f8*/ 	.short	0x010a
        /*07fa*/ 	.byte	0xff
	.zero		1


	//   ....[111]....
        /*07fc*/ 	.word	0x000098f0
        /*0800*/ 	.word	0x00000000
        /*0804*/ 	.word	0x00000000
        /*0808*/ 	.short	0x010a
        /*080a*/ 	.byte	0xff
	.zero		1


	//   ....[112]....
        /*080c*/ 	.word	0x00009950
        /*0810*/ 	.word	0x00000000
        /*0814*/ 	.word	0x00000000
        /*0818*/ 	.short	0x010a
        /*081a*/ 	.byte	0xff
	.zero		1


	//   ....[113]....
        /*081c*/ 	.word	0x000099b0
        /*0820*/ 	.word	0x00000000
        /*0824*/ 	.word	0x00000000
        /*0828*/ 	.short	0x010a
        /*082a*/ 	.byte	0xff
	.zero		1


	//   ....[114]....
        /*082c*/ 	.word	0x00009a10
        /*0830*/ 	.word	0x00000000
        /*0834*/ 	.word	0x00000000
        /*0838*/ 	.short	0x010a
        /*083a*/ 	.byte	0xff
	.zero		1


	//   ....[115]....
        /*083c*/ 	.word	0x00009a60
        /*0840*/ 	.word	0x0000000c
        /*0844*/ 	.word	0x00000070
        /*0848*/ 	.short	0x010a
        /*084a*/ 	.byte	0xff
	.zero		1


	//   ....[116]....
        /*084c*/ 	.word	0x00009ac0
        /*0850*/ 	.word	0x00000000
        /*0854*/ 	.word	0x00000068
        /*0858*/ 	.short	0x010a
        /*085a*/ 	.byte	0xff
	.zero		1


	//   ....[117]....
        /*085c*/ 	.word	0x00009b20
        /*0860*/ 	.word	0x00000000
        /*0864*/ 	.word	0x00000040
        /*0868*/ 	.short	0x010a
        /*086a*/ 	.byte	0xff
	.zero		1


	//   ....[118]....
        /*086c*/ 	.word	0x00009b80
        /*0870*/ 	.word	0x00000000
        /*0874*/ 	.word	0x00000048
        /*0878*/ 	.short	0x010a
        /*087a*/ 	.byte	0xff
	.zero		1


	//   ....[119]....
        /*087c*/ 	.word	0x00009be0
        /*0880*/ 	.word	0x00000000
        /*0884*/ 	.word	0x00000050
        /*0888*/ 	.short	0x010a
        /*088a*/ 	.byte	0xff
	.zero		1


	//   ....[120]....
        /*088c*/ 	.word	0x00009c40
        /*0890*/ 	.word	0x00000000
        /*0894*/ 	.word	0x00000058
        /*0898*/ 	.short	0x010a
        /*089a*/ 	.byte	0xff
	.zero		1


	//   ....[121]....
        /*089c*/ 	.word	0x00009ca0
        /*08a0*/ 	.word	0x00000000
        /*08a4*/ 	.word	0x00000040
        /*08a8*/ 	.short	0x010a
        /*08aa*/ 	.byte	0xff
	.zero		1


	//   ....[122]....
        /*08ac*/ 	.word	0x00009d00
        /*08b0*/ 	.word	0x00000000
        /*08b4*/ 	.word	0x00000048
        /*08b8*/ 	.short	0x010a
        /*08ba*/ 	.byte	0xff
	.zero		1


	//   ....[123]....
        /*08bc*/ 	.word	0x00009d60
        /*08c0*/ 	.word	0x00000000
        /*08c4*/ 	.word	0x00000050
        /*08c8*/ 	.short	0x010a
        /*08ca*/ 	.byte	0xff
	.zero		1


	//   ....[124]....
        /*08cc*/ 	.word	0x00009db0
        /*08d0*/ 	.word	0x00000003
        /*08d4*/ 	.word	0x00000070
        /*08d8*/ 	.short	0x010a
        /*08da*/ 	.byte	0xff
	.zero		1


	//   ....[125]....
        /*08dc*/ 	.word	0x00009e10
        /*08e0*/ 	.word	0x00000002
        /*08e4*/ 	.word	0x00000020
        /*08e8*/ 	.short	0x010a
        /*08ea*/ 	.byte	0xff
	.zero		1


	//   ....[126]....
        /*08ec*/ 	.word	0x00009e60
        /*08f0*/ 	.word	0x00000063
        /*08f4*/ 	.word	0x00000090
        /*08f8*/ 	.short	0x010a
        /*08fa*/ 	.byte	0xff
	.zero		1


	//   ....[127]....
        /*08fc*/ 	.word	0x00009eb0
        /*0900*/ 	.word	0x00000003
        /*0904*/ 	.word	0x00000020
        /*0908*/ 	.short	0x010a
        /*090a*/ 	.byte	0xff
	.zero		1


	//   ....[128]....
        /*090c*/ 	.word	0x00009f00
        /*0910*/ 	.word	0x0000003e
        /*0914*/ 	.word	0x00000020
        /*0918*/ 	.short	0x010a
        /*091a*/ 	.byte	0xff
	.zero		1


	//   ....[129]....
        /*091c*/ 	.word	0x00009f50
        /*0920*/ 	.word	0x0000003e
        /*0924*/ 	.word	0x00000020
        /*0928*/ 	.short	0x010a
        /*092a*/ 	.byte	0xff
	.zero		1


	//----- nvinfo : EIATTR_NUM_MBARRIERS
	.align		4
.L_47:
        /*092c*/ 	.byte	0x03, 0x38
        /*092e*/ 	.short	0x001e


	//----- nvinfo : EIATTR_EXIT_INSTR_OFFSETS
	.align		4
        /*0930*/ 	.byte	0x04, 0x1c
        /*0932*/ 	.short	(.L_49 - .L_48)


	//   ....[0]....
.L_48:
        /*0934*/ 	.word	0x00002a00


	//   ....[1]....
        /*0938*/ 	.word	0x00002ef0


	//   ....[2]....
        /*093c*/ 	.word	0x00002f50


	//   ....[3]....
        /*0940*/ 	.word	0x00003e60


	//   ....[4]....
        /*0944*/ 	.word	0x00004fc0


	//   ....[5]....
        /*0948*/ 	.word	0x00005000


	//   ....[6]....
        /*094c*/ 	.word	0x00009380


	//   ....[7]....
        /*0950*/ 	.word	0x00009400


	//   ....[8]....
        /*0954*/ 	.word	0x00009430


	//   ....[9]....
        /*0958*/ 	.word	0x000094a0


	//----- nvinfo : EIATTR_MAX_THREADS
	.align		4
.L_49:
        /*095c*/ 	.byte	0x04, 0x05
        /*095e*/ 	.short	(.L_51 - .L_50)
.L_50:
        /*0960*/ 	.word	0x00000100
        /*0964*/ 	.word	0x00000001
        /*0968*/ 	.word	0x00000001


	//----- nvinfo : EIATTR_CRS_STACK_SIZE
	.align		4
.L_51:
        /*096c*/ 	.byte	0x04, 0x1e
        /*096e*/ 	.short	(.L_53 - .L_52)
.L_52:
        /*0970*/ 	.word	0x00000000


	//----- nvinfo : EIATTR_CBANK_PARAM_SIZE
	.align		4
.L_53:
        /*0974*/ 	.byte	0x03, 0x19
        /*0976*/ 	.short	0x0800


	//----- nvinfo : EIATTR_PARAM_CBANK
	.align		4
        /*0978*/ 	.byte	0x04, 0x0a
        /*097a*/ 	.short	(.L_55 - .L_54)
	.align		4
.L_54:
        /*097c*/ 	.word	index@(.nv.constant0._ZN7cutlass13device_kernelINS_4gemm6kernel13GemmUniversalIN4cute5tupleIJiiiiEEENS1_10collective13CollectiveMmaINS1_35MainloopSm100TmaUmmaWarpSpecializedILi2ELi2ELi4ENS5_IJNS4_1CILi1EEENSA_ILi8EEESB_EEEEENS5_IJNSA_ILi128EEESF_NSA_ILi64EEEEEENS_6half_tENS5_IJlSB_lEEESI_NS5_IJSB_llEEENS4_8TiledMMAINS4_8MMA_AtomIJNS4_20SM100_MMA_F16BF16_SSISI_SI_fLi128ELi128ELNS4_4UMMA5MajorE0ELSP_1ELNSO_7ScaleInE0ELSQ_0EEEEEENS4_6LayoutINS5_IJSB_SB_SB_EEENS5_IJNSA_ILi0EEESV_SV_EEEEENS5_IJNS4_10UnderscoreESY_SY_EEEEENS4_23SM90_TMA_LOAD_MULTICASTENS4_14ComposedLayoutINS4_7SwizzleILi3ELi4ELi3EEENS4_18smem_ptr_flag_bitsILi16EEENST_INS5_IJSC_SG_EEENS5_IJSG_SB_EEEEEEEvNS4_8identityENS4_13SM90_TMA_LOADENS12_IS14_S16_NST_INS5_IJSG_SC_EEENS5_IJSB_SG_EEEEEEEvS1B_EENS_8epilogue10collective18CollectiveEpilogueINS1I_23Sm100TmaWarpSpecializedILi4ELi2ELi32ELb1ELb0EEEJSH_NS5_IJNST_ISF_SB_EENST_INSA_ILi32EEESB_EEEEESI_SJ_SI_SJ_NS1I_6fusion15FusionCallbacksIS1M_NS1R_17LinearCombinationISI_fSI_fLNS_15FloatRoundStyleE2EEESH_S1Q_JEEENS4_5SM1004TMEM4LOAD26SM100_TMEM_LOAD_32dp32b32xES1C_NS12_INS13_ILi2ELi4ELi3EEES16_NST_INS5_IJSC_S1O_EEENS5_IJS1O_SB_EEEEEEENS4_39AutoVectorizingCopyWithAssumedAlignmentILi128EEENS4_14SM90_TMA_STOREES25_S27_S27_EEEvvEEEEvNT_6ParamsE)
        /*0980*/ 	.short	0x0380
        /*0982*/ 	.short	0x0800


	//----- nvinfo : EIATTR_SW_WAR
	.align		4
.L_55:
        /*0984*/ 	.byte	0x04, 0x36
        /*0986*/ 	.short	(.L_57 - .L_56)
.L_56:
        /*0988*/ 	.word	0x00000008
.L_57:


//--------------------- .nv.callgraph             --------------------------
	.section	.nv.callgraph,"",@"SHT_CUDA_CALLGRAPH"
	.align	4
	.sectionentsize	8
	.align		4
        /*0000*/ 	.word	0x00000000
	.align		4
        /*0004*/ 	.word	0xffffffff
	.align		4
        /*0008*/ 	.word	index@(_ZN7cutlass13device_kernelINS_4gemm6kernel13GemmUniversalIN4cute5tupleIJiiiiEEENS1_10collective13CollectiveMmaINS1_35MainloopSm100TmaUmmaWarpSpecializedILi2ELi2ELi4ENS5_IJNS4_1CILi1EEENSA_ILi8EEESB_EEEEENS5_IJNSA_ILi128EEESF_NSA_ILi64EEEEEENS_6half_tENS5_IJlSB_lEEESI_NS5_IJSB_llEEENS4_8TiledMMAINS4_8MMA_AtomIJNS4_20SM100_MMA_F16BF16_SSISI_SI_fLi128ELi128ELNS4_4UMMA5MajorE0ELSP_1ELNSO_7ScaleInE0ELSQ_0EEEEEENS4_6LayoutINS5_IJSB_SB_SB_EEENS5_IJNSA_ILi0EEESV_SV_EEEEENS5_IJNS4_10UnderscoreESY_SY_EEEEENS4_23SM90_TMA_LOAD_MULTICASTENS4_14ComposedLayoutINS4_7SwizzleILi3ELi4ELi3EEENS4_18smem_ptr_flag_bitsILi16EEENST_INS5_IJSC_SG_EEENS5_IJSG_SB_EEEEEEEvNS4_8identityENS4_13SM90_TMA_LOADENS12_IS14_S16_NST_INS5_IJSG_SC_EEENS5_IJSB_SG_EEEEEEEvS1B_EENS_8epilogue10collective18CollectiveEpilogueINS1I_23Sm100TmaWarpSpecializedILi4ELi2ELi32ELb1ELb0EEEJSH_NS5_IJNST_ISF_SB_EENST_INSA_ILi32EEESB_EEEEESI_SJ_SI_SJ_NS1I_6fusion15FusionCallbacksIS1M_NS1R_17LinearCombinationISI_fSI_fLNS_15FloatRoundStyleE2EEESH_S1Q_JEEENS4_5SM1004TMEM4LOAD26SM100_TMEM_LOAD_32dp32b32xES1C_NS12_INS13_ILi2ELi4ELi3EEES16_NST_INS5_IJSC_S1O_EEENS5_IJS1O_SB_EEEEEEENS4_39AutoVectorizingCopyWithAssumedAlignmentILi128EEENS4_14SM90_TMA_STOREES25_S27_S27_EEEvvEEEEvNT_6ParamsE)
	.align		4
        /*000c*/ 	.word	index@(__assertfail)
	.align		4
        /*0010*/ 	.word	0x00000000
	.align		4
        /*0014*/ 	.word	0xfffffffe
	.align		4
        /*0018*/ 	.word	0x00000000
	.align		4
        /*001c*/ 	.word	0xfffffffd
	.align		4
        /*0020*/ 	.word	0x00000000
	.align		4
        /*0024*/ 	.word	0xfffffffc


//--------------------- .nv.constant4             --------------------------
	.section	.nv.constant4,"a",@progbits
	.align	8
	.align		8
.nv.constant4:
        /*0000*/ 	.dword	__assertfail
	.align		8
        /*0008*/ 	.dword	__unnamed_1
	.align		8
        /*0010*/ 	.dword	__unnamed_2
	.align		8
        /*0018*/ 	.dword	_ZN40_INTERNAL_cd7ae24a_4_k_cu_45062dbd_372824cuda3std3__45__cpo5beginE
	.align		8
        /*0020*/ 	.dword	_ZN40_INTERNAL_cd7ae24a_4_k_cu_45062dbd_372824cuda3std3__45__cpo3endE
	.align		8
        /*0028*/ 	.dword	_ZN40_INTERNAL_cd7ae24a_4_k_cu_45062dbd_372824cuda3std3__45__cpo6cbeginE
	.align		8
        /*0030*/ 	.dword	_ZN40_INTERNAL_cd7ae24a_4_k_cu_45062dbd_372824cuda3std3__45__cpo4cendE
	.align		8
        /*0038*/ 	.dword	_ZN40_INTERNAL_cd7ae24a_4_k_cu_45062dbd_372824cuda3std3__442_GLOBAL__N__cd7ae24a_4_k_cu_45062dbd_372826ignoreE
	.align		8
        /*0040*/ 	.dword	_ZN40_INTERNAL_cd7ae24a_4_k_cu_45062dbd_372824cuda3std3__419piecewise_constructE
	.align		8
        /*0048*/ 	.dword	_ZN40_INTERNAL_cd7ae24a_4_k_cu_45062dbd_372824cuda3std3__48in_placeE
	.align		8
        /*0050*/ 	.dword	_ZN40_INTERNAL_cd7ae24a_4_k_cu_45062dbd_372824cuda3std6ranges3__45__cpo4swapE
	.align		8
        /*0058*/ 	.dword	_ZN40_INTERNAL_cd7ae24a_4_k_cu_45062dbd_372824cuda3std6ranges3__45__cpo9iter_moveE
	.align		8
        /*0060*/ 	.dword	_ZN40_INTERNAL_cd7ae24a_4_k_cu_45062dbd_372824cute7productE
	.align		8
        /*0068*/ 	.dword	_ZN40_INTERNAL_cd7ae24a_4_k_cu_45062dbd_372824cute1_E
	.align		8
        /*0070*/ 	.dword	$str$25
	.align		8
        /*0078*/ 	.dword	$str$26
	.align		8
        /*0080*/ 	.dword	$str$27
	.align		8
        /*0088*/ 	.dword	$str$28


//--------------------- .text._ZN7cutlass13device_kernelINS_4gemm6kernel13GemmUniversalIN4cute5tupleIJiiiiEEENS1_10collective13CollectiveMmaINS1_35MainloopSm100TmaUmmaWarpSpecializedILi2ELi2ELi4ENS5_IJNS4_1CILi1EEENSA_ILi8EEESB_EEEEENS5_IJNSA_ILi128EEESF_NSA_ILi64EEEEEENS_6half_tENS5_IJlSB_lEEESI_NS5_IJSB_llEEENS4_8TiledMMAINS4_8MMA_AtomIJNS4_20SM100_MMA_F16BF16_SSISI_SI_fLi128ELi128ELNS4_4UMMA5MajorE0ELSP_1ELNSO_7ScaleInE0ELSQ_0EEEEEENS4_6LayoutINS5_IJSB_SB_SB_EEENS5_IJNSA_ILi0EEESV_SV_EEEEENS5_IJNS4_10UnderscoreESY_SY_EEEEENS4_23SM90_TMA_LOAD_MULTICASTENS4_14ComposedLayoutINS4_7SwizzleILi3ELi4ELi3EEENS4_18smem_ptr_flag_bitsILi16EEENST_INS5_IJSC_SG_EEENS5_IJSG_SB_EEEEEEEvNS4_8identityENS4_13SM90_TMA_LOADENS12_IS14_S16_NST_INS5_IJSG_SC_EEENS5_IJSB_SG_EEEEEEEvS1B_EENS_8epilogue10collective18CollectiveEpilogueINS1I_23Sm100TmaWarpSpecializedILi4ELi2ELi32ELb1ELb0EEEJSH_NS5_IJNST_ISF_SB_EENST_INSA_ILi32EEESB_EEEEESI_SJ_SI_SJ_NS1I_6fusion15FusionCallbacksIS1M_NS1R_17LinearCombinationISI_fSI_fLNS_15FloatRoundStyleE2EEESH_S1Q_JEEENS4_5SM1004TMEM4LOAD26SM100_TMEM_LOAD_32dp32b32xES1C_NS12_INS13_ILi2ELi4ELi3EEES16_NST_INS5_IJSC_S1O_EEENS5_IJS1O_SB_EEEEEEENS4_39AutoVectorizingCopyWithAssumedAlignmentILi128EEENS4_14SM90_TMA_STOREES25_S27_S27_EEEvvEEEEvNT_6ParamsE --------------------------
	.section	.text._ZN7cutlass13device_kernelINS_4gemm6kernel13GemmUniversalIN4cute5tupleIJiiiiEEENS1_10collective13CollectiveMmaINS1_35MainloopSm100TmaUmmaWarpSpecializedILi2ELi2ELi4ENS5_IJNS4_1CILi1EEENSA_ILi8EEESB_EEEEENS5_IJNSA_ILi128EEESF_NSA_ILi64EEEEEENS_6half_tENS5_IJlSB_lEEESI_NS5_IJSB_llEEENS4_8TiledMMAINS4_8MMA_AtomIJNS4_20SM100_MMA_F16BF16_SSISI_SI_fLi128ELi128ELNS4_4UMMA5MajorE0ELSP_1ELNSO_7ScaleInE0ELSQ_0EEEEEENS4_6LayoutINS5_IJSB_SB_SB_EEENS5_IJNSA_ILi0EEESV_SV_EEEEENS5_IJNS4_10UnderscoreESY_SY_EEEEENS4_23SM90_TMA_LOAD_MULTICASTENS4_14ComposedLayoutINS4_7SwizzleILi3ELi4ELi3EEENS4_18smem_ptr_flag_bitsILi16EEENST_INS5_IJSC_SG_EEENS5_IJSG_SB_EEEEEEEvNS4_8identityENS4_13SM90_TMA_LOADENS12_IS14_S16_NST_INS5_IJSG_SC_EEENS5_IJSB_SG_EEEEEEEvS1B_EENS_8epilogue10collective18CollectiveEpilogueINS1I_23Sm100TmaWarpSpecializedILi4ELi2ELi32ELb1ELb0EEEJSH_NS5_IJNST_ISF_SB_EENST_INSA_ILi32EEESB_EEEEESI_SJ_SI_SJ_NS1I_6fusion15FusionCallbacksIS1M_NS1R_17LinearCombinationISI_fSI_fLNS_15FloatRoundStyleE2EEESH_S1Q_JEEENS4_5SM1004TMEM4LOAD26SM100_TMEM_LOAD_32dp32b32xES1C_NS12_INS13_ILi2ELi4ELi3EEES16_NST_INS5_IJSC_S1O_EEENS5_IJS1O_SB_EEEEEEENS4_39AutoVectorizingCopyWithAssumedAlignmentILi128EEENS4_14SM90_TMA_STOREES25_S27_S27_EEEvvEEEEvNT_6ParamsE,"ax",@progbits
	.align	128
.text._ZN7cutlass13device_kernelINS_4gemm6kernel13GemmUniversalIN4cute5tupleIJiiiiEEENS1_10collective13CollectiveMmaINS1_35MainloopSm100TmaUmmaWarpSpecializedILi2ELi2ELi4ENS5_IJNS4_1CILi1EEENSA_ILi8EEESB_EEEEENS5_IJNSA_ILi128EEESF_NSA_ILi64EEEEEENS_6half_tENS5_IJlSB_lEEESI_NS5_IJSB_llEEENS4_8TiledMMAINS4_8MMA_AtomIJNS4_20SM100_MMA_F16BF16_SSISI_SI_fLi128ELi128ELNS4_4UMMA5MajorE0ELSP_1ELNSO_7ScaleInE0ELSQ_0EEEEEENS4_6LayoutINS5_IJSB_SB_SB_EEENS5_IJNSA_ILi0EEESV_SV_EEEEENS5_IJNS4_10UnderscoreESY_SY_EEEEENS4_23SM90_TMA_LOAD_MULTICASTENS4_14ComposedLayoutINS4_7SwizzleILi3ELi4ELi3EEENS4_18smem_ptr_flag_bitsILi16EEENST_INS5_IJSC_SG_EEENS5_IJSG_SB_EEEEEEEvNS4_8identityENS4_13SM90_TMA_LOADENS12_IS14_S16_NST_INS5_IJSG_SC_EEENS5_IJSB_SG_EEEEEEEvS1B_EENS_8epilogue10collective18CollectiveEpilogueINS1I_23Sm100TmaWarpSpecializedILi4ELi2ELi32ELb1ELb0EEEJSH_NS5_IJNST_ISF_SB_EENST_INSA_ILi32EEESB_EEEEESI_SJ_SI_SJ_NS1I_6fusion15FusionCallbacksIS1M_NS1R_17LinearCombinationISI_fSI_fLNS_15FloatRoundStyleE2EEESH_S1Q_JEEENS4_5SM1004TMEM4LOAD26SM100_TMEM_LOAD_32dp32b32xES1C_NS12_INS13_ILi2ELi4ELi3EEES16_NST_INS5_IJSC_S1O_EEENS5_IJS1O_SB_EEEEEEENS4_39AutoVectorizingCopyWithAssumedAlignmentILi128EEENS4_14SM90_TMA_STOREES25_S27_S27_EEEvvEEEEvNT_6ParamsE:
        .type           _ZN7cutlass13device_kernelINS_4gemm6kernel13GemmUniversalIN4cute5tupleIJiiiiEEENS1_10collective13CollectiveMmaINS1_35MainloopSm100TmaUmmaWarpSpecializedILi2ELi2ELi4ENS5_IJNS4_1CILi1EEENSA_ILi8EEESB_EEEEENS5_IJNSA_ILi128EEESF_NSA_ILi64EEEEEENS_6half_tENS5_IJlSB_lEEESI_NS5_IJSB_llEEENS4_8TiledMMAINS4_8MMA_AtomIJNS4_20SM100_MMA_F16BF16_SSISI_SI_fLi128ELi128ELNS4_4UMMA5MajorE0ELSP_1ELNSO_7ScaleInE0ELSQ_0EEEEEENS4_6LayoutINS5_IJSB_SB_SB_EEENS5_IJNSA_ILi0EEESV_SV_EEEEENS5_IJNS4_10UnderscoreESY_SY_EEEEENS4_23SM90_TMA_LOAD_MULTICASTENS4_14ComposedLayoutINS4_7SwizzleILi3ELi4ELi3EEENS4_18smem_ptr_flag_bitsILi16EEENST_INS5_IJSC_SG_EEENS5_IJSG_SB_EEEEEEEvNS4_8identityENS4_13SM90_TMA_LOADENS12_IS14_S16_NST_INS5_IJSG_SC_EEENS5_IJSB_SG_EEEEEEEvS1B_EENS_8epilogue10collective18CollectiveEpilogueINS1I_23Sm100TmaWarpSpecializedILi4ELi2ELi32ELb1ELb0EEEJSH_NS5_IJNST_ISF_SB_EENST_INSA_ILi32EEESB_EEEEESI_SJ_SI_SJ_NS1I_6fusion15FusionCallbacksIS1M_NS1R_17LinearCombinationISI_fSI_fLNS_15FloatRoundStyleE2EEESH_S1Q_JEEENS4_5SM1004TMEM4LOAD26SM100_TMEM_LOAD_32dp32b32xES1C_NS12_INS13_ILi2ELi4ELi3EEES16_NST_INS5_IJSC_S1O_EEENS5_IJS1O_SB_EEEEEEENS4_39AutoVectorizingCopyWithAssumedAlignmentILi128EEENS4_14SM90_TMA_STOREES25_S27_S27_EEEvvEEEEvNT_6ParamsE,@function
        .size           _ZN7cutlass13device_kernelINS_4gemm6kernel13GemmUniversalIN4cute5tupleIJiiiiEEENS1_10collective13CollectiveMmaINS1_35MainloopSm100TmaUmmaWarpSpecializedILi2ELi2ELi4ENS5_IJNS4_1CILi1EEENSA_ILi8EEESB_EEEEENS5_IJNSA_ILi128EEESF_NSA_ILi64EEEEEENS_6half_tENS5_IJlSB_lEEESI_NS5_IJSB_llEEENS4_8TiledMMAINS4_8MMA_AtomIJNS4_20SM100_MMA_F16BF16_SSISI_SI_fLi128ELi128ELNS4_4UMMA5MajorE0ELSP_1ELNSO_7ScaleInE0ELSQ_0EEEEEENS4_6LayoutINS5_IJSB_SB_SB_EEENS5_IJNSA_ILi0EEESV_SV_EEEEENS5_IJNS4_10UnderscoreESY_SY_EEEEENS4_23SM90_TMA_LOAD_MULTICASTENS4_14ComposedLayoutINS4_7SwizzleILi3ELi4ELi3EEENS4_18smem_ptr_flag_bitsILi16EEENST_INS5_IJSC_SG_EEENS5_IJSG_SB_EEEEEEEvNS4_8identityENS4_13SM90_TMA_LOADENS12_IS14_S16_NST_INS5_IJSG_SC_EEENS5_IJSB_SG_EEEEEEEvS1B_EENS_8epilogue10collective18CollectiveEpilogueINS1I_23Sm100TmaWarpSpecializedILi4ELi2ELi32ELb1ELb0EEEJSH_NS5_IJNST_ISF_SB_EENST_INSA_ILi32EEESB_EEEEESI_SJ_SI_SJ_NS1I_6fusion15FusionCallbacksIS1M_NS1R_17LinearCombinationISI_fSI_fLNS_15FloatRoundStyleE2EEESH_S1Q_JEEENS4_5SM1004TMEM4LOAD26SM100_TMEM_LOAD_32dp32b32xES1C_NS12_INS13_ILi2ELi4ELi3EEES16_NST_INS5_IJSC_S1O_EEENS5_IJS1O_SB_EEEEEEENS4_39AutoVectorizingCopyWithAssumedAlignmentILi128EEENS4_14SM90_TMA_STOREES25_S27_S27_EEEvvEEEEvNT_6ParamsE,(.L_x_177 - _ZN7cutlass13device_kernelINS_4gemm6kernel13GemmUniversalIN4cute5tupleIJiiiiEEENS1_10collective13CollectiveMmaINS1_35MainloopSm100TmaUmmaWarpSpecializedILi2ELi2ELi4ENS5_IJNS4_1CILi1EEENSA_ILi8EEESB_EEEEENS5_IJNSA_ILi128EEESF_NSA_ILi64EEEEEENS_6half_tENS5_IJlSB_lEEESI_NS5_IJSB_llEEENS4_8TiledMMAINS4_8MMA_AtomIJNS4_20SM100_MMA_F16BF16_SSISI_SI_fLi128ELi128ELNS4_4UMMA5MajorE0ELSP_1ELNSO_7ScaleInE0ELSQ_0EEEEEENS4_6LayoutINS5_IJSB_SB_SB_EEENS5_IJNSA_ILi0EEESV_SV_EEEEENS5_IJNS4_10UnderscoreESY_SY_EEEEENS4_23SM90_TMA_LOAD_MULTICASTENS4_14ComposedLayoutINS4_7SwizzleILi3ELi4ELi3EEENS4_18smem_ptr_flag_bitsILi16EEENST_INS5_IJSC_SG_EEENS5_IJSG_SB_EEEEEEEvNS4_8identityENS4_13SM90_TMA_LOADENS12_IS14_S16_NST_INS5_IJSG_SC_EEENS5_IJSB_SG_EEEEEEEvS1B_EENS_8epilogue10collective18CollectiveEpilogueINS1I_23Sm100TmaWarpSpecializedILi4ELi2ELi32ELb1ELb0EEEJSH_NS5_IJNST_ISF_SB_EENST_INSA_ILi32EEESB_EEEEESI_SJ_SI_SJ_NS1I_6fusion15FusionCallbacksIS1M_NS1R_17LinearCombinationISI_fSI_fLNS_15FloatRoundStyleE2EEESH_S1Q_JEEENS4_5SM1004TMEM4LOAD26SM100_TMEM_LOAD_32dp32b32xES1C_NS12_INS13_ILi2ELi4ELi3EEES16_NST_INS5_IJSC_S1O_EEENS5_IJS1O_SB_EEEEEEENS4_39AutoVectorizingCopyWithAssumedAlignmentILi128EEENS4_14SM90_TMA_STOREES25_S27_S27_EEEvvEEEEvNT_6ParamsE)
        .other          _ZN7cutlass13device_kernelINS_4gemm6kernel13GemmUniversalIN4cute5tupleIJiiiiEEENS1_10collective13CollectiveMmaINS1_35MainloopSm100TmaUmmaWarpSpecializedILi2ELi2ELi4ENS5_IJNS4_1CILi1EEENSA_ILi8EEESB_EEEEENS5_IJNSA_ILi128EEESF_NSA_ILi64EEEEEENS_6half_tENS5_IJlSB_lEEESI_NS5_IJSB_llEEENS4_8TiledMMAINS4_8MMA_AtomIJNS4_20SM100_MMA_F16BF16_SSISI_SI_fLi128ELi128ELNS4_4UMMA5MajorE0ELSP_1ELNSO_7ScaleInE0ELSQ_0EEEEEENS4_6LayoutINS5_IJSB_SB_SB_EEENS5_IJNSA_ILi0EEESV_SV_EEEEENS5_IJNS4_10UnderscoreESY_SY_EEEEENS4_23SM90_TMA_LOAD_MULTICASTENS4_14ComposedLayoutINS4_7SwizzleILi3ELi4ELi3EEENS4_18smem_ptr_flag_bitsILi16EEENST_INS5_IJSC_SG_EEENS5_IJSG_SB_EEEEEEEvNS4_8identityENS4_13SM90_TMA_LOADENS12_IS14_S16_NST_INS5_IJSG_SC_EEENS5_IJSB_SG_EEEEEEEvS1B_EENS_8epilogue10collective18CollectiveEpilogueINS1I_23Sm100TmaWarpSpecializedILi4ELi2ELi32ELb1ELb0EEEJSH_NS5_IJNST_ISF_SB_EENST_INSA_ILi32EEESB_EEEEESI_SJ_SI_SJ_NS1I_6fusion15FusionCallbacksIS1M_NS1R_17LinearCombinationISI_fSI_fLNS_15FloatRoundStyleE2EEESH_S1Q_JEEENS4_5SM1004TMEM4LOAD26SM100_TMEM_LOAD_32dp32b32xES1C_NS12_INS13_ILi2ELi4ELi3EEES16_NST_INS5_IJSC_S1O_EEENS5_IJS1O_SB_EEEEEEENS4_39AutoVectorizingCopyWithAssumedAlignmentILi128EEENS4_14SM90_TMA_STOREES25_S27_S27_EEEvvEEEEvNT_6ParamsE,@"STO_CUDA_ENTRY STV_DEFAULT"
_ZN7cutlass13device_kernelINS_4gemm6kernel13GemmUniversalIN4cute5tupleIJiiiiEEENS1_10collective13CollectiveMmaINS1_35MainloopSm100TmaUmmaWarpSpecializedILi2ELi2ELi4ENS5_IJNS4_1CILi1EEENSA_ILi8EEESB_EEEEENS5_IJNSA_ILi128EEESF_NSA_ILi64EEEEEENS_6half_tENS5_IJlSB_lEEESI_NS5_IJSB_llEEENS4_8TiledMMAINS4_8MMA_AtomIJNS4_20SM100_MMA_F16BF16_SSISI_SI_fLi128ELi128ELNS4_4UMMA5MajorE0ELSP_1ELNSO_7ScaleInE0ELSQ_0EEEEEENS4_6LayoutINS5_IJSB_SB_SB_EEENS5_IJNSA_ILi0EEESV_SV_EEEEENS5_IJNS4_10UnderscoreESY_SY_EEEEENS4_23SM90_TMA_LOAD_MULTICASTENS4_14ComposedLayoutINS4_7SwizzleILi3ELi4ELi3EEENS4_18smem_ptr_flag_bitsILi16EEENST_INS5_IJSC_SG_EEENS5_IJSG_SB_EEEEEEEvNS4_8identityENS4_13SM90_TMA_LOADENS12_IS14_S16_NST_INS5_IJSG_SC_EEENS5_IJSB_SG_EEEEEEEvS1B_EENS_8epilogue10collective18CollectiveEpilogueINS1I_23Sm100TmaWarpSpecializedILi4ELi2ELi32ELb1ELb0EEEJSH_NS5_IJNST_ISF_SB_EENST_INSA_ILi32EEESB_EEEEESI_SJ_SI_SJ_NS1I_6fusion15FusionCallbacksIS1M_NS1R_17LinearCombinationISI_fSI_fLNS_15FloatRoundStyleE2EEESH_S1Q_JEEENS4_5SM1004TMEM4LOAD26SM100_TMEM_LOAD_32dp32b32xES1C_NS12_INS13_ILi2ELi4ELi3EEES16_NST_INS5_IJSC_S1O_EEENS5_IJS1O_SB_EEEEEEENS4_39AutoVectorizingCopyWithAssumedAlignmentILi128EEENS4_14SM90_TMA_STOREES25_S27_S27_EEEvvEEEEvNT_6ParamsE:
[----:B------:R-:W1:Y:S01]  /*0000*/  LDC R1, c[0x0][0x37c] ;  /* 0x0000df00ff017b82 */ /* 0x000e620000000800 */
[----:B------:R-:W2:Y:S01]  /*0010*/  S2R R94, SR_TID.X ;  /* 0x00000000005e7919 */ /* 0x000ea20000002100 */
[----:B------:R-:W3:Y:S01]  /*0020*/  LDCU.64 UR8, c[0x0][0x890] ;  /* 0x00011200ff0877ac */ /* 0x000ee20008000a00 */
[----:B------:R-:W-:Y:S02]  /*0030*/  PRMT R80, RZ, 0x7610, R80 ;  /* 0x00007610ff507816 */ /* 0x000fe40000000050 */
[----:B------:R-:W-:Y:S01]  /*0040*/  ELECT P3, URZ, PT ;  /* 0x0000000000ff782f */ /* 0x000fe20003860000 */
[----:B---3--:R-:W-:-:S04]  /*0050*/  UISETP.NE.U32.AND UP0, UPT, UR8, URZ, UPT ;  /* 0x000000ff0800728c */ /* 0x008fc8000bf05070 */
[----:B------:R-:W-:Y:S01]  /*0060*/  UISETP.NE.AND.EX UP0, UPT, UR9, URZ, UPT, UP0 ;  /* 0x000000ff0900728c */ /* 0x000fe2000bf05300 */
[----:B--2---:R-:W-:-:S05]  /*0070*/  SHF.R.U32.HI R81, RZ, 0x5, R94 ;  /* 0x00000005ff517819 */ /* 0x004fca000001165e */
[----:B------:R-:W2:Y:S02]  /*0080*/  SHFL.IDX PT, R0, R81, RZ, 0x1f ;  /* 0x00001fff51007589 */ /* 0x000ea400000e0000 */
[----:B--2---:R-:W-:Y:S01]  /*0090*/  R2UR UR17, R0 ;  /* 0x00000000001172ca */ /* 0x004fe200000e0000 */
[----:B-1----:R-:W-:-:S14]  /*00a0*/  BRA.U UP0, `(.L_x_0) ;  /* 0x0000000100307547 */ /* 0x002fdc000b800000 */
[----:B------:R-:W1:Y:S02]  /*00b0*/  LDCU.64 UR4, c[0x0][0x888] ;  /* 0x00011100ff0477ac */ /* 0x000e640008000a00 */
[----:B-1----:R-:W-:-:S04]  /*00c0*/  UISETP.NE.U32.AND UP0, UPT, UR4, URZ, UPT ;  /* 0x000000ff0400728c */ /* 0x002fc8000bf05070 */
[----:B------:R-:W-:-:S09]  /*00d0*/  UISETP.NE.AND.EX UP0, UPT, UR5, URZ, UPT, UP0 ;  /* 0x000000ff0500728c */ /* 0x000fd2000bf05300 */
[----:B------:R-:W-:Y:S05]  /*00e0*/  BRA.U !UP0, `(.L_x_1) ;  /* 0x0000000108147547 */ /* 0x000fea000b800000 */
[----:B------:R-:W1:Y:S01]  /*00f0*/  LDC.64 R2, c[0x0][0x888] ;  /* 0x00022200ff027b82 */ /* 0x000e620000000a00 */
[----:B------:R-:W1:Y:S02]  /*0100*/  LDCU.64 UR4, c[0x0][0x358] ;  /* 0x00006b00ff0477ac */ /* 0x000e640008000a00 */
[----:B-1----:R1:W5:Y:S01]  /*0110*/  LDG.E R41, desc[UR4][R2.64] ;  /* 0x0000000402297981 */ /* 0x002362000c1e1900 */
[----:B------:R-:W-:Y:S01]  /*0120*/  HFMA2 R80, -RZ, RZ, 0, 5.9604644775390625e-08 ;  /* 0x00000001ff507431 */ /* 0x000fe200000001ff */
[----:B------:R-:W-:Y:S05]  /*0130*/  BRA `(.L_x_0) ;  /* 0x00000000000c7947 */ /* 0x000fea0003800000 */
.L_x_1:
[----:B------:R-:W1:Y:S01]  /*0140*/  LDCU UR4, c[0x0][0x880] ;  /* 0x00011000ff0477ac */ /* 0x000e620008000800 */
[----:B------:R-:W-:Y:S01]  /*0150*/  HFMA2 R80, -RZ, RZ, 0, 5.9604644775390625e-08 ;  /* 0x00000001ff507431 */ /* 0x000fe200000001ff */
[----:B-1----:R-:W-:-:S07]  /*0160*/  MOV R41, UR4 ;  /* 0x0000000400297c02 */ /* 0x002fce0008000f00 */
.L_x_0:
[----:B------:R-:W2:Y:S02]  /*0170*/  LDCU.64 UR4, c[0x0][0x8b0] ;  /* 0x00011600ff0477ac */ /* 0x000ea40008000a00 */
[----:B--2---:R-:W-:-:S04]  /*0180*/  UISETP.NE.U32.AND UP0, UPT, UR4, URZ, UPT ;  /* 0x000000ff0400728c */ /* 0x004fc8000bf05070 */
[----:B------:R-:W-:-:S09]  /*0190*/  UISETP.NE.AND.EX UP0, UPT, UR5, URZ, UPT, UP0 ;  /* 0x000000ff0500728c */ /* 0x000fd2000bf05300 */
[----:B------:R-:W-:Y:S05]  /*01a0*/  BRA.U UP0, `(.L_x_2) ;  /* 0x0000000100287547 */ /* 0x000fea000b800000 */
[----:B------:R-:W2:Y:S02]  /*01b0*/  LDCU.64 UR4, c[0x0][0x8a8] ;  /* 0x00011500ff0477ac */ /* 0x000ea40008000a00 */
[----:B--2---:R-:W-:-:S04]  /*01c0*/  UISETP.NE.U32.AND UP0, UPT, UR4, URZ, UPT ;  /* 0x000000ff0400728c */ /* 0x004fc8000bf05070 */
[----:B------:R-:W-:-:S09]  /*01d0*/  UISETP.NE.AND.EX UP0, UPT, UR5, URZ, UPT, UP0 ;  /* 0x000000ff0500728c */ /* 0x000fd2000bf05300 */
[----:B------:R-:W-:Y:S05]  /*01e0*/  BRA.U !UP0, `(.L_x_3) ;  /* 0x0000000108107547 */ /* 0x000fea000b800000 */
[----:B------:R-:W2:Y:S01]  /*01f0*/  LDC.64 R38, c[0x0][0x8a8] ;  /* 0x00022a00ff267b82 */ /* 0x000ea20000000a00 */
[----:B------:R-:W2:Y:S02]  /*0200*/  LDCU.64 UR4, c[0x0][0x358] ;  /* 0x00006b00ff0477ac */ /* 0x000ea40008000a00 */
[----:B--2---:R2:W5:Y:S01]  /*0210*/  LDG.E R38, desc[UR4][R38.64] ;  /* 0x0000000426267981 */ /* 0x004562000c1e1900 */
[----:B------:R-:W-:Y:S05]  /*0220*/  BRA `(.L_x_2) ;  /* 0x0000000000087947 */ /* 0x000fea0003800000 */
.L_x_3:
[----:B------:R-:W2:Y:S02]  /*0230*/  LDCU UR4, c[0x0][0x8a0] ;  /* 0x00011400ff0477ac */ /* 0x000ea40008000800 */
[----:B--2---:R-:W-:Y:S02]  /*0240*/  MOV R38, UR4 ;  /* 0x0000000400267c02 */ /* 0x004fe40008000f00 */
.L_x_2:
[----:B------:R-:W-:Y:S01]  /*0250*/  IMAD.U32 R0, RZ, RZ, UR17 ;  /* 0x00000011ff007e24 */ /* 0x000fe2000f8e00ff */
[----:B------:R-:W-:Y:S04]  /*0260*/  BSSY.RECONVERGENT B0, `(.L_x_4) ;  /* 0x000000c000007945 */ /* 0x000fe80003800200 */
[C---:B------:R-:W-:Y:S02]  /*0270*/  ISETP.NE.OR P1, PT, R0.reuse, 0x1, !P3 ;  /* 0x000000010000780c */ /* 0x040fe40005f25670 */
[----:B------:R-:W-:-:S11]  /*0280*/  ISETP.NE.OR P0, PT, R0, 0x3, !P3 ;  /* 0x000000030000780c */ /* 0x000fd60005f05670 */
[----:B------:R-:W-:Y:S05]  /*0290*/  @P1 BRA `(.L_x_5) ;  /* 0x0000000000201947 */ /* 0x000fea0003800000 */
[----:B------:R-:W3:Y:S02]  /*02a0*/  LDCU.64 UR4, c[0x0][0x348] ;  /* 0x00006900ff0477ac */ /* 0x000ee40008000a00 */
[----:B---3--:R-:W-:Y:S02]  /*02b0*/  UIADD3 UR6, UP1, UPT, UR4, 0x80, URZ ;  /* 0x0000008004067890 */ /* 0x008fe4000ff3e0ff */
[----:B------:R-:W-:Y:S02]  /*02c0*/  UIADD3 UR4, UP0, UPT, UR4, 0x180, URZ ;  /* 0x0000018004047890 */ /* 0x000fe4000ff1e0ff */
[----:B------:R-:W-:Y:S02]  /*02d0*/  UIADD3.X UR7, UPT, UPT, URZ, UR5, URZ, UP1, !UPT ;  /* 0x00000005ff077290 */ /* 0x000fe40008ffe4ff */
[----:B------:R-:W-:-:S07]  /*02e0*/  UIADD3.X UR5, UPT, UPT, URZ, UR5, URZ, UP0, !UPT ;  /* 0x00000005ff057290 */ /* 0x000fce00087fe4ff */
[----:B------:R3:W-:Y:S02]  /*02f0*/  UTMACCTL.PF [UR6] ;  /* 0x00000000060079b9 */ /* 0x0007e40008040000 */
[----:B------:R3:W-:Y:S02]  /*0300*/  UTMACCTL.PF [UR4] ;  /* 0x00000000040079b9 */ /* 0x0007e40008040000 */
[----:B---3--:R-:W-:Y:S01]  /*0310*/  NOP ;  /* 0x0000000000007918 */ /* 0x008fe20000000000 */
.L_x_5:
[----:B------:R-:W-:Y:S05]  /*0320*/  BSYNC.RECONVERGENT B0 ;  /* 0x0000000000007941 */ /* 0x000fea0003800200 */
.L_x_4:
[----:B------:R-:W-:Y:S04]  /*0330*/  BSSY.RECONVERGENT B0, `(.L_x_6) ;  /* 0x000000a000007945 */ /* 0x000fe80003800200 */
        /* <DEDUP_REMOVED lines=9> */
.L_x_7:
[----:B------:R-:W-:Y:S05]  /*03d0*/  BSYNC.RECONVERGENT B0 ;  /* 0x0000000000007941 */ /* 0x000fea0003800200 */
.L_x_6:
[----:B------:R-:W3:Y:S01]  /*03e0*/  LDCU.64 UR4, c[0x0][0x888] ;  /* 0x00011100ff0477ac */ /* 0x000ee20008000a00 */
[----:B------:R-:W-:Y:S02]  /*03f0*/  UISETP.EQ.U32.AND UP1, UPT, UR8, URZ, UPT ;  /* 0x000000ff0800728c */ /* 0x000fe4000bf22070 */
[----:B------:R-:W-:Y:S02]  /*0400*/  UPLOP3.LUT UP3, UPT, UPT, UPT, UPT, 0x80, 0x8 ;  /* 0x000000000008789c */ /* 0x000fe40003f6f070 */
[----:B---3--:R-:W-:-:S04]  /*0410*/  UISETP.NE.U32.AND UP0, UPT, UR4, URZ, UPT ;  /* 0x000000ff0400728c */ /* 0x008fc8000bf05070 */
[----:B------:R-:W-:-:S04]  /*0420*/  UISETP.NE.AND.EX UP0, UPT, UR5, URZ, UPT, UP0 ;  /* 0x000000ff0500728c */ /* 0x000fc8000bf05300 */
[----:B------:R-:W-:-:S04]  /*0430*/  UISETP.EQ.OR.EX UP2, UPT, UR9, URZ, !UP0, UP1 ;  /* 0x000000ff0900728c */ /* 0x000fc8000c742710 */
[----:B------:R-:W-:-:S06]  /*0440*/  UP2UR UR4, UPR, URZ, 0x4 ;  /* 0x00000004ff047883 */ /* 0x000fcc0008000000 */
[----:B------:R-:W-:Y:S01]  /*0450*/  MOV R83, UR4 ;  /* 0x0000000400537c02 */ /* 0x000fe20008000f00 */
[----:B------:R-:W-:Y:S06]  /*0460*/  BRA.U !UP2, `(.L_x_8) ;  /* 0x000000010a207547 */ /* 0x000fec000b800000 */
[----:B------:R-:W-:Y:S01]  /*0470*/  UISETP.NE.U32.AND UP1, UPT, UR8, URZ, UPT ;  /* 0x000000ff0800728c */ /* 0x000fe2000bf25070 */
[----:B-----5:R-:W-:Y:S01]  /*0480*/  FSETP.NEU.AND P0, PT, R41, RZ, PT ;  /* 0x000000ff2900720b */ /* 0x020fe20003f0d000 */
[----:B------:R-:W-:Y:S02]  /*0490*/  USEL UR4, URZ, 0xffffffff, UP0 ;  /* 0xffffffffff047887 */ /* 0x000fe40008000000 */
[----:B------:R-:W-:-:S10]  /*04a0*/  UISETP.NE.AND.EX UP1, UPT, UR9, URZ, UPT, UP1 ;  /* 0x000000ff0900728c */ /* 0x000fd4000bf25310 */
[----:B------:R-:W-:Y:S01]  /*04b0*/  VOTEU.ANY UP0, P0 ;  /* 0x0000000000ff7886 */ /* 0x000fe20000000100 */
[----:B------:R-:W-:-:S04]  /*04c0*/  @!UP1 USEL UR4, URZ, 0xffffffff, UP0 ;  /* 0xffffffffff049887 */ /* 0x000fc80008000000 */
[----:B------:R-:W-:-:S04]  /*04d0*/  ULOP3.LUT UR4, UR4, 0x1, URZ, 0xc0, !UPT ;  /* 0x0000000104047892 */ /* 0x000fc8000f8ec0ff */
[----:B------:R-:W-:-:S11]  /*04e0*/  UISETP.NE.U32.AND UP3, UPT, UR4, 0x1, UPT ;  /* 0x000000010400788c */ /* 0x000fd6000bf65070 */
.L_x_8:
[----:B-1----:R-:W1:Y:S01]  /*04f0*/  SHFL.IDX PT, R2, R81, RZ, 0x1f ;  /* 0x00001fff51027589 */ /* 0x002e6200000e0000 */
[----:B------:R-:W-:-:S04]  /*0500*/  UISETP.NE.AND UP0, UPT, UR17, 0x2, UPT ;  /* 0x000000021100788c */ /* 0x000fc8000bf05270 */
[----:B------:R-:W-:Y:S01]  /*0510*/  USEL UR45, URZ, 0x1, UP0 ;  /* 0x00000001ff2d7887 */ /* 0x000fe20008000000 */
[----:B-1----:R-:W-:-:S13]  /*0520*/  ISETP.NE.AND P0, PT, R2, RZ, PT ;  /* 0x000000ff0200720c */ /* 0x002fda0003f05270 */
[----:B------:R-:W-:Y:S05]  /*0530*/  @P0 BRA `(.L_x_9) ;  /* 0x0000000000480947 */ /* 0x000fea0003800000 */
[----:B------:R-:W1:Y:S01]  /*0540*/  S2UR UR4, SR_CgaCtaId ;  /* 0x00000000000479c3 */ /* 0x000e620000008800 */
[----:B------:R-:W-:Y:S01]  /*0550*/  UMOV UR5, 0x400 ;  /* 0x0000040000057882 */ /* 0x000fe20000000000 */
[----:B------:R-:W-:Y:S01]  /*0560*/  UMOV UR8, 0x1 ;  /* 0x0000000100087882 */ /* 0x000fe20000000000 */
[----:B------:R-:W-:Y:S01]  /*0570*/  UMOV UR6, 0x8 ;  /* 0x0000000800067882 */ /* 0x000fe20000000000 */
[----:B------:R-:W-:-:S04]  /*0580*/  UIADD3 UR8, UPT, UPT, -UR8, 0x100000, URZ ;  /* 0x0010000008087890 */ /* 0x000fc8000fffe1ff */
[----:B------:R-:W-:Y:S02]  /*0590*/  USHF.L.U32 UR9, UR8, 0xb, URZ ;  /* 0x0000000b08097899 */ /* 0x000fe400080006ff */
[----:B------:R-:W-:Y:S02]  /*05a0*/  USHF.L.U32 UR8, UR8, 0x1, URZ ;  /* 0x0000000108087899 */ /* 0x000fe400080006ff */
[----:B------:R-:W-:-:S04]  /*05b0*/  UIADD3 UR6, UPT, UPT, -UR6, 0x100000, URZ ;  /* 0x0010000006067890 */ /* 0x000fc8000fffe1ff */
[----:B------:R-:W-:Y:S02]  /*05c0*/  USHF.L.U32 UR7, UR6, 0xb, URZ ;  /* 0x0000000b06077899 */ /* 0x000fe400080006ff */
[----:B------:R-:W-:Y:S01]  /*05d0*/  USHF.L.U32 UR6, UR6, 0x1, URZ ;  /* 0x0000000106067899 */ /* 0x000fe200080006ff */
[----:B------:R-:W-:Y:S01]  /*05e0*/  ELECT P0, URZ, PT ;  /* 0x0000000000ff782f */ /* 0x000fe20003800000 */
[----:B-1----:R-:W-:Y:S01]  /*05f0*/  ULEA UR4, UR4, UR5, 0x18 ;  /* 0x0000000504047291 */ /* 0x002fe2000f8ec0ff */
[----:B------:R-:W1:Y:S11]  /*0600*/  FENCE.VIEW.ASYNC.S ;  /* 0x00000000000073c6 */ /* 0x000e760000000000 */
[----:B-1----:R1:W3:Y:S01]  /*0610*/  SYNCS.EXCH.64 URZ, [UR4], UR8 ;  /* 0x0000000804ff75b2 */ /* 0x0022e20008000100 */
[----:B------:R1:W4:Y:S01]  /*0620*/  SYNCS.EXCH.64 URZ, [UR4+0x10], UR6 ;  /* 0x0000100604ff75b2 */ /* 0x0003220008000100 */
[----:B------:R1:W1:Y:S01]  /*0630*/  SYNCS.EXCH.64 URZ, [UR4+0x8], UR8 ;  /* 0x0000080804ff75b2 */ /* 0x0002620008000100 */
[----:B------:R1:W1:Y:S01]  /*0640*/  SYNCS.EXCH.64 URZ, [UR4+0x18], UR6 ;  /* 0x0000180604ff75b2 */ /* 0x0002620008000100 */
[----:B------:R-:W-:Y:S01]  /*0650*/  NOP ;  /* 0x0000000000007918 */ /* 0x000fe20000000000 */
.L_x_9:
[----:B------:R-:W2:Y:S01]  /*0660*/  SHFL.IDX PT, R2, R81, RZ, 0x1f ;  /* 0x00001fff51027589 */ /* 0x000ea200000e0000 */
[----:B------:R-:W-:Y:S01]  /*0670*/  NOP ;  /* 0x0000000000007918 */ /* 0x000fe20000000000 */
[----:B--2---:R-:W-:-:S13]  /*0680*/  ISETP.NE.AND P0, PT, R2, 0x1, PT ;  /* 0x000000010200780c */ /* 0x004fda0003f05270 */
[----:B------:R-:W-:Y:S05]  /*0690*/  @P0 BRA `(.L_x_10) ;  /* 0x0000000000580947 */ /* 0x000fea0003800000 */
[----:B-1----:R-:W1:Y:S01]  /*06a0*/  S2UR UR4, SR_CgaCtaId ;  /* 0x00000000000479c3 */ /* 0x002e620000008800 */
        /* <DEDUP_REMOVED lines=12> */
[----:B-1----:R2:W1:Y:S01]  /*0770*/  SYNCS.EXCH.64 URZ, [UR4+0x20], UR8 ;  /* 0x0000200804ff75b2 */ /* 0x0024620008000100 */
[----:B------:R2:W1:Y:S01]  /*0780*/  SYNCS.EXCH.64 URZ, [UR4+0x40], UR6 ;  /* 0x0000400604ff75b2 */ /* 0x0004620008000100 */
[----:B------:R2:W1:Y:S01]  /*0790*/  SYNCS.EXCH.64 URZ, [UR4+0x28], UR8 ;  /* 0x0000280804ff75b2 */ /* 0x0004620008000100 */
[----:B------:R2:W1:Y:S01]  /*07a0*/  SYNCS.EXCH.64 URZ, [UR4+0x48], UR6 ;  /* 0x0000480604ff75b2 */ /* 0x0004620008000100 */
[----:B------:R2:W1:Y:S01]  /*07b0*/  SYNCS.EXCH.64 URZ, [UR4+0x30], UR8 ;  /* 0x0000300804ff75b2 */ /* 0x0004620008000100 */
[----:B------:R2:W1:Y:S01]  /*07c0*/  SYNCS.EXCH.64 URZ, [UR4+0x50], UR6 ;  /* 0x0000500604ff75b2 */ /* 0x0004620008000100 */
[----:B------:R2:W1:Y:S01]  /*07d0*/  SYNCS.EXCH.64 URZ, [UR4+0x38], UR8 ;  /* 0x0000380804ff75b2 */ /* 0x0004620008000100 */
[----:B------:R2:W1:Y:S02]  /*07e0*/  SYNCS.EXCH.64 URZ, [UR4+0x58], UR6 ;  /* 0x0000580604ff75b2 */ /* 0x0004640008000100 */
[----:B--2---:R-:W-:Y:S01]  /*07f0*/  NOP ;  /* 0x0000000000007918 */ /* 0x004fe20000000000 */
.L_x_10:
[----:B------:R-:W2:Y:S01]  /*0800*/  SHFL.IDX PT, R2, R81, RZ, 0x1f ;  /* 0x00001fff51027589 */ /* 0x000ea200000e0000 */
[----:B------:R-:W-:Y:S01]  /*0810*/  NOP ;  /* 0x0000000000007918 */ /* 0x000fe20000000000 */
[----:B--2---:R-:W-:-:S13]  /*0820*/  ISETP.NE.AND P0, PT, R2, 0x3, PT ;  /* 0x000000030200780c */ /* 0x004fda0003f05270 */
[----:B------:R-:W-:Y:S05]  /*0830*/  @P0 BRA `(.L_x_11) ;  /* 0x0000000000300947 */ /* 0x000fea0003800000 */
[----:B-1----:R-:W1:Y:S01]  /*0840*/  S2UR UR4, SR_CgaCtaId ;  /* 0x00000000000479c3 */ /* 0x002e620000008800 */
[----:B------:R-:W-:Y:S01]  /*0850*/  UMOV UR6, 0x400 ;  /* 0x0000040000067882 */ /* 0x000fe20000000000 */
[----:B------:R-:W-:Y:S01]  /*0860*/  UMOV UR5, 0x20 ;  /* 0x0000002000057882 */ /* 0x000fe20000000000 */
[----:B------:R-:W-:Y:S01]  /*0870*/  ELECT P0, URZ, PT ;  /* 0x0000000000ff782f */ /* 0x000fe20003800000 */
[----:B-1----:R-:W-:Y:S02]  /*0880*/  ULEA UR6, UR4, UR6, 0x18 ;  /* 0x0000000604067291 */ /* 0x002fe4000f8ec0ff */
[----:B------:R-:W-:-:S04]  /*0890*/  UIADD3 UR4, UPT, UPT, -UR5, 0x100000, URZ ;  /* 0x0010000005047890 */ /* 0x000fc8000fffe1ff */
[----:B------:R-:W-:Y:S02]  /*08a0*/  USHF.L.U32 UR5, UR4, 0xb, URZ ;  /* 0x0000000b04057899 */ /* 0x000fe400080006ff */
[----:B------:R-:W-:Y:S01]  /*08b0*/  USHF.L.U32 UR4, UR4, 0x1, URZ ;  /* 0x0000000104047899 */ /* 0x000fe200080006ff */
[----:B------:R-:W1:Y:S11]  /*08c0*/  FENCE.VIEW.ASYNC.S ;  /* 0x00000000000073c6 */ /* 0x000e760000000000 */
[----:B-1----:R2:W1:Y:S01]  /*08d0*/  SYNCS.EXCH.64 URZ, [UR6+0x60], UR4 ;  /* 0x0000600406ff75b2 */ /* 0x0024620008000100 */
[----:B------:R2:W1:Y:S02]  /*08e0*/  SYNCS.EXCH.64 URZ, [UR6+0x68], UR4 ;  /* 0x0000680406ff75b2 */ /* 0x0004640008000100 */
[----:B--2---:R-:W-:Y:S01]  /*08f0*/  NOP ;  /* 0x0000000000007918 */ /* 0x004fe20000000000 */
.L_x_11:
[----:B------:R-:W2:Y:S01]  /*0900*/  SHFL.IDX PT, R2, R81, RZ, 0x1f ;  /* 0x00001fff51027589 */ /* 0x000ea200000e0000 */
[----:B------:R-:W-:Y:S01]  /*0910*/  NOP ;  /* 0x0000000000007918 */ /* 0x000fe20000000000 */
[----:B--2---:R-:W-:-:S13]  /*0920*/  ISETP.NE.AND P0, PT, R2, 0x4, PT ;  /* 0x000000040200780c */ /* 0x004fda0003f05270 */
[----:B------:R-:W-:Y:S05]  /*0930*/  @P0 BRA `(.L_x_12) ;  /* 0x00000000004c0947 */ /* 0x000fea0003800000 */
[----:B-1----:R-:W1:Y:S01]  /*0940*/  S2UR UR6, SR_CgaCtaId ;  /* 0x00000000000679c3 */ /* 0x002e620000008800 */
[----:B------:R-:W-:Y:S01]  /*0950*/  UMOV UR4, 0x720 ;  /* 0x0000072000047882 */ /* 0x000fe20000000000 */
[----:B------:R-:W-:Y:S01]  /*0960*/  UMOV UR5, 0x400 ;  /* 0x0000040000057882 */ /* 0x000fe20000000000 */
[----:B------:R-:W-:Y:S01]  /*0970*/  USEL UR4, UR4, 0x620, UP3 ;  /* 0x0000062004047887 */ /* 0x000fe20009800000 */
[----:B------:R-:W-:Y:S01]  /*0980*/  UMOV UR8, 0x1 ;  /* 0x0000000100087882 */ /* 0x000fe20000000000 */
[----:B------:R-:W-:Y:S01]  /*0990*/  ELECT P0, URZ, PT ;  /* 0x0000000000ff782f */ /* 0x000fe20003800000 */
[----:B------:R-:W-:-:S04]  /*09a0*/  UIADD3 UR8, UPT, UPT, -UR8, 0x100000, URZ ;  /* 0x0010000008087890 */ /* 0x000fc8000fffe1ff */
[----:B------:R-:W-:Y:S02]  /*09b0*/  USHF.L.U32 UR9, UR8, 0xb, URZ ;  /* 0x0000000b08097899 */ /* 0x000fe400080006ff */
[----:B------:R-:W-:Y:S02]  /*09c0*/  USHF.L.U32 UR8, UR8, 0x1, URZ ;  /* 0x0000000108087899 */ /* 0x000fe400080006ff */
[----:B-1----:R-:W-:Y:S02]  /*09d0*/  ULEA UR6, UR6, UR5, 0x18 ;  /* 0x0000000506067291 */ /* 0x002fe4000f8ec0ff */
[----:B------:R-:W-:-:S04]  /*09e0*/  UIADD3 UR4, UPT, UPT, -UR4, 0x100000, URZ ;  /* 0x0010000004047890 */ /* 0x000fc8000fffe1ff */
[----:B------:R-:W-:Y:S02]  /*09f0*/  USHF.L.U32 UR5, UR4, 0xb, URZ ;  /* 0x0000000b04057899 */ /* 0x000fe400080006ff */
[----:B------:R-:W-:Y:S01]  /*0a00*/  USHF.L.U32 UR4, UR4, 0x1, URZ ;  /* 0x0000000104047899 */ /* 0x000fe200080006ff */
[----:B------:R-:W1:Y:S03]  /*0a10*/  FENCE.VIEW.ASYNC.S ;  /* 0x00000000000073c6 */ /* 0x000e660000000000 */
[----:B-1----:R2:W1:Y:S08]  /*0a20*/  SYNCS.EXCH.64 URZ, [UR6+0x70], UR8 ;  /* 0x0000700806ff75b2 */ /* 0x0024700008000100 */
[----:B------:R2:W1:Y:S01]  /*0a30*/  SYNCS.EXCH.64 URZ, [UR6+0x80], UR4 ;  /* 0x0000800406ff75b2 */ /* 0x0004620008000100 */
[----:B------:R2:W1:Y:S01]  /*0a40*/  SYNCS.EXCH.64 URZ, [UR6+0x78], UR8 ;  /* 0x0000780806ff75b2 */ /* 0x0004620008000100 */
[----:B------:R2:W1:Y:S02]  /*0a50*/  SYNCS.EXCH.64 URZ, [UR6+0x88], UR4 ;  /* 0x0000880406ff75b2 */ /* 0x0004640008000100 */
[----:B--2---:R-:W-:Y:S01]  /*0a60*/  NOP ;  /* 0x0000000000007918 */ /* 0x004fe20000000000 */
.L_x_12:
        /* <DEDUP_REMOVED lines=26> */
.L_x_13:
[----:B------:R-:W2:Y:S01]  /*0c10*/  SHFL.IDX PT, R2, R81, RZ, 0x1f ;  /* 0x00001fff51027589 */ /* 0x000ea200000e0000 */
[----:B------:R-:W1:Y:S01]  /*0c20*/  S2UR UR47, SR_CgaCtaId ;  /* 0x00000000002f79c3 */ /* 0x000e620000008800 */
[----:B------:R-:W-:Y:S01]  /*0c30*/  NOP ;  /* 0x0000000000007918 */ /* 0x000fe20000000000 */
[----:B--2---:R-:W-:-:S13]  /*0c40*/  ISETP.NE.AND P0, PT, R2, 0x3, PT ;  /* 0x000000030200780c */ /* 0x004fda0003f05270 */
[----:B-1----:R-:W-:Y:S05]  /*0c50*/  @P0 BRA `(.L_x_14) ;  /* 0x0000000000340947 */ /* 0x002fea0003800000 */
[----:B------:R-:W-:Y:S01]  /*0c60*/  UMOV UR4, 0x400 ;  /* 0x0000040000047882 */ /* 0x000fe20000000000 */
[----:B------:R-:W-:Y:S01]  /*0c70*/  UMOV UR6, 0x20 ;  /* 0x0000002000067882 */ /* 0x000fe20000000000 */
[----:B------:R-:W-:Y:S02]  /*0c80*/  ULEA UR4, UR47, UR4, 0x18 ;  /* 0x000000042f047291 */ /* 0x000fe4000f8ec0ff */
[----:B------:R-:W-:-:S04]  /*0c90*/  UIADD3 UR6, UPT, UPT, -UR6, 0x100000, URZ ;  /* 0x0010000006067890 */ /* 0x000fc8000fffe1ff */
[----:B------:R-:W-:Y:S02]  /*0ca0*/  USHF.L.U32 UR7, UR6, 0xb, URZ ;  /* 0x0000000b06077899 */ /* 0x000fe400080006ff */
[----:B------:R-:W-:Y:S01]  /*0cb0*/  USHF.L.U32 UR6, UR6, 0x1, URZ ;  /* 0x0000000106067899 */ /* 0x000fe200080006ff */
[----:B------:R-:W-:Y:S01]  /*0cc0*/  ELECT P0, URZ, PT ;  /* 0x0000000000ff782f */ /* 0x000fe20003800000 */
[----:B------:R-:W1:Y:S10]  /*0cd0*/  FENCE.VIEW.ASYNC.S ;  /* 0x00000000000073c6 */ /* 0x000e740000000000 */
[----:B-1----:R1:W2:Y:S01]  /*0ce0*/  SYNCS.EXCH.64 URZ, [UR4+0xd0], UR6 ;  /* 0x0000d00604ff75b2 */ /* 0x0022a20008000100 */
[----:B------:R1:W1:Y:S01]  /*0cf0*/  SYNCS.EXCH.64 URZ, [UR4+0xe0], UR6 ;  /* 0x0000e00604ff75b2 */ /* 0x0002620008000100 */
[----:B------:R1:W1:Y:S01]  /*0d00*/  SYNCS.EXCH.64 URZ, [UR4+0xd8], UR6 ;  /* 0x0000d80604ff75b2 */ /* 0x0002620008000100 */
[----:B------:R1:W1:Y:S01]  /*0d10*/  SYNCS.EXCH.64 URZ, [UR4+0xe8], UR6 ;  /* 0x0000e80604ff75b2 */ /* 0x0002620008000100 */
[----:B------:R-:W-:Y:S01]  /*0d20*/  NOP ;  /* 0x0000000000007918 */ /* 0x000fe20000000000 */
.L_x_14:
[----:B-1----:R-:W1:Y:S01]  /*0d30*/  LDCU UR4, c[0x0][0x36c] ;  /* 0x00006d80ff0477ac */ /* 0x002e620008000800 */
[----:B------:R-:W-:Y:S01]  /*0d40*/  ISETP.NE.OR P3, PT, R0, 0x2, !P3 ;  /* 0x000000020000780c */ /* 0x000fe20005f65670 */
[----:B------:R-:W-:Y:S01]  /*0d50*/  NOP ;  /* 0x0000000000007918 */ /* 0x000fe20000000000 */
[----:B------:R-:W-:Y:S01]  /*0d60*/  LOP3.LUT R0, R94, 0x1f, RZ, 0xc0, !PT ;  /* 0x0000001f5e007812 */ /* 0x000fe200078ec0ff */
[----:B------:R-:W-:Y:S02]  /*0d70*/  UISETP.NE.AND UP4, UPT, UR17, URZ, UPT ;  /* 0x000000ff1100728c */ /* 0x000fe4000bf85270 */
[----:B-1----:R-:W-:-:S09]  /*0d80*/  UISETP.EQ.U32.AND UP5, UPT, UR4, 0x1, UPT ;  /* 0x000000010400788c */ /* 0x002fd2000bfa2070 */
[----:B------:R-:W-:Y:S05]  /*0d90*/  BRA.U !UP5, `(.L_x_15) ;  /* 0x000000010d087547 */ /* 0x000fea000b800000 */
[----:B--234-:R-:W-:Y:S01]  /*0da0*/  UCGABAR_ARV ;  /* 0x00000000000079c7 */ /* 0x01cfe20008000000 */
[----:B------:R-:W-:Y:S05]  /*0db0*/  BRA `(.L_x_16) ;  /* 0x0000000000047947 */ /* 0x000fea0003800000 */
.L_x_15:
[----:B--234-:R-:W-:Y:S01]  /*0dc0*/  NOP ;  /* 0x0000000000007918 */ /* 0x01cfe20000000000 */
.L_x_16:
[----:B------:R-:W1:Y:S01]  /*0dd0*/  S2UR UR7, SR_CTAID.X ;  /* 0x00000000000779c3 */ /* 0x000e620000002500 */
[----:B------:R-:W-:-:S05]  /*0de0*/  CS2R.32 R82, SR_CgaSize ;  /* 0x0000000000527805 */ /* 0x000fca0000008a00 */
[----:B------:R-:W-:-:S05]  /*0df0*/  IMAD R82, R82, -0xa0, RZ ;  /* 0xffffff6052527824 */ /* 0x000fca00078e02ff */
[----:B------:R-:W-:-:S14]  /*0e00*/  R2UR UR5, R82 ;  /* 0x00000000520572ca */ /* 0x000fdc00000e0000 */
[----:B------:R-:W2:Y:S01]  /*0e10*/  LDCU UR5, c[0x0][UR5+0x2b0] ;  /* 0x00005600050577ac */ /* 0x000ea20008000800 */
[----:B------:R-:W-:-:S05]  /*0e20*/  CS2R.32 R82, SR_CgaSize ;  /* 0x0000000000527805 */ /* 0x000fca0000008a00 */
[----:B------:R-:W-:-:S05]  /*0e30*/  IMAD R82, R82, -0xa0, RZ ;  /* 0xffffff6052527824 */ /* 0x000fca00078e02ff */
[----:B------:R-:W-:-:S14]  /*0e40*/  R2UR UR4, R82 ;  /* 0x00000000520472ca */ /* 0x000fdc00000e0000 */
[----:B------:R-:W3:Y:S01]  /*0e50*/  LDCU UR4, c[0x0][UR4+0x2b4] ;  /* 0x00005680040477ac */ /* 0x000ee20008000800 */
[----:B------:R-:W4:Y:S01]  /*0e60*/  S2UR UR8, SR_CTAID.Y ;  /* 0x00000000000879c3 */ /* 0x000f220000002600 */
[----:B------:R-:W-:-:S05]  /*0e70*/  CS2R.32 R82, SR_CgaSize ;  /* 0x0000000000527805 */ /* 0x000fca0000008a00 */
[----:B------:R-:W-:-:S05]  /*0e80*/  IMAD R82, R82, -0xa0, RZ ;  /* 0xffffff6052527824 */ /* 0x000fca00078e02ff */
[----:B------:R-:W-:-:S14]  /*0e90*/  R2UR UR9, R82 ;  /* 0x00000000520972ca */ /* 0x000fdc00000e0000 */
[----:B------:R-:W3:Y:S01]  /*0ea0*/  LDCU UR9, c[0x0][UR9+0x2a0] ;  /* 0x00005400090977ac */ /* 0x000ee20008000800 */
[----:B------:R-:W3:Y:S01]  /*0eb0*/  LDCU UR21, c[0x0][0xb24] ;  /* 0x00016480ff1577ac */ /* 0x000ee20008000800 */
[----:B------:R-:W1:Y:S01]  /*0ec0*/  S2UR UR36, SR_CTAID.Z ;  /* 0x00000000002479c3 */ /* 0x000e620000002700 */
[----:B------:R-:W-:-:S05]  /*0ed0*/  CS2R.32 R82, SR_CgaSize ;  /* 0x0000000000527805 */ /* 0x000fca0000008a00 */
[----:B------:R-:W-:-:S05]  /*0ee0*/  IMAD R82, R82, -0xa0, RZ ;  /* 0xffffff6052527824 */ /* 0x000fca00078e02ff */
[----:B------:R-:W-:-:S14]  /*0ef0*/  R2UR UR63, R82 ;  /* 0x00000000523f72ca */ /* 0x000fdc00000e0000 */
[----:B------:R-:W3:Y:S01]  /*0f00*/  LDCU UR63, c[0x0][UR63+0x2a4] ;  /* 0x000054803f3f77ac */ /* 0x000ee20008000800 */
[----:B------:R-:W3:Y:S01]  /*0f10*/  LDCU UR42, c[0x0][0xb24] ;  /* 0x00016480ff2a77ac */ /* 0x000ee20008000800 */
[----:B-1----:R-:W-:Y:S01]  /*0f20*/  I2FP.F32.U32 R3, UR7 ;  /* 0x0000000700037c45 */ /* 0x002fe20008201000 */
[----:B------:R-:W1:Y:S04]  /*0f30*/  LDCU UR27, c[0x0][0xb30] ;  /* 0x00016600ff1b77ac */ /* 0x000e680008000800 */
[----:B--2---:R-:W-:Y:S01]  /*0f40*/  FMUL R3, R3, UR5 ;  /* 0x0000000503037c20 */ /* 0x004fe20008400000 */
[----:B------:R-:W-:Y:S01]  /*0f50*/  USHF.L.U32 UR29, UR47, 0xa, URZ ;  /* 0x0000000a2f1d7899 */ /* 0x000fe200080006ff */
[----:B----4-:R-:W-:Y:S01]  /*0f60*/  I2FP.F32.U32 R2, UR8 ;  /* 0x0000000800027c45 */ /* 0x010fe20008201000 */
[----:B---3--:R-:W-:-:S03]  /*0f70*/  UISETP.GE.AND UP2, UPT, UR21, 0x1, UPT ;  /* 0x000000011500788c */ /* 0x008fc6000bf46270 */
[----:B------:R-:W2:Y:S01]  /*0f80*/  F2I.U32.TRUNC.NTZ R3, R3 ;  /* 0x0000000300037305 */ /* 0x000ea2000020f000 */
[----:B------:R-:W-:Y:S01]  /*0f90*/  UMOV UR16, UR7 ;  /* 0x0000000700107c82 */ /* 0x000fe20008000000 */
[----:B------:R-:W-:Y:S01]  /*0fa0*/  FMUL R2, R2, UR4 ;  /* 0x0000000402027c20 */ /* 0x000fe20008400000 */
[----:B------:R-:W-:-:S05]  /*0fb0*/  UMOV UR20, UR8 ;  /* 0x0000000800147c82 */ /* 0x000fca0008000000 */
[----:B------:R-:W3:Y:S01]  /*0fc0*/  F2I.U32.TRUNC.NTZ R2, R2 ;  /* 0x0000000200027305 */ /* 0x000ee2000020f000 */
[----:B--2---:R-:W-:Y:S02]  /*0fd0*/  R2UR UR4, R3 ;  /* 0x00000000030472ca */ /* 0x004fe400000e0000 */
[----:B---3--:R-:W-:Y:S02]  /*0fe0*/  R2UR UR6, R2 ;  /* 0x00000000020672ca */ /* 0x008fe400000e0000 */
[----:B------:R-:W-:-:S09]  /*0ff0*/  PRMT R2, RZ, 0x7610, R2 ;  /* 0x00007610ff027816 */ /* 0x000fd20000000002 */
[----:B------:R-:W-:-:S04]  /*1000*/  UIADD3 UR5, UPT, UPT, -UR4, URZ, URZ ;  /* 0x000000ff04057290 */ /* 0x000fc8000fffe1ff */
[----:B------:R-:W-:Y:S02]  /*1010*/  UIMAD UR5, UR9, UR5, UR7 ;  /* 0x00000005090572a4 */ /* 0x000fe4000f8e0207 */
[----:B------:R-:W-:-:S04]  /*1020*/  UIADD3 UR4, UPT, UPT, -UR6, URZ, URZ ;  /* 0x000000ff06047290 */ /* 0x000fc8000fffe1ff */
[----:B------:R-:W-:Y:S01]  /*1030*/  IMAD.U32 R82, RZ, RZ, UR5 ;  /* 0x00000005ff527e24 */ /* 0x000fe2000f8e00ff */
[----:B------:R-:W-:Y:S01]  /*1040*/  UIMAD UR63, UR63, UR4, UR8 ;  /* 0x000000043f3f72a4 */ /* 0x000fe2000f8e0208 */
[----:B-1----:R-:W-:Y:S11]  /*1050*/  BRA.U UP4, `(.L_x_17) ;  /* 0x00000001047c7547 */ /* 0x002ff6000b800000 */
[----:B------:R-:W-:Y:S01]  /*1060*/  UISETP.NE.AND UP0, UPT, UR63, 0x1, UPT ;  /* 0x000000013f00788c */ /* 0x000fe2000bf05270 */
[----:B------:R-:W-:Y:S01]  /*1070*/  R2UR UR8, R82 ;  /* 0x00000000520872ca */ /* 0x000fe200000e0000 */
[----:B------:R-:W-:Y:S02]  /*1080*/  UISETP.NE.AND UP1, UPT, UR63, 0x2, UPT ;  /* 0x000000023f00788c */ /* 0x000fe4000bf25270 */
[----:B------:R-:W-:Y:S02]  /*1090*/  USEL UR5, URZ, 0x2, UP0 ;  /* 0x00000002ff057887 */ /* 0x000fe40008000000 */
[----:B------:R-:W-:Y:S02]  /*10a0*/  UISETP.NE.AND UP0, UPT, UR63, 0x3, UPT ;  /* 0x000000033f00788c */ /* 0x000fe4000bf05270 */
[----:B------:R-:W-:Y:S02]  /*10b0*/  USEL UR4, URZ, 0x4, UP1 ;  /* 0x00000004ff047887 */ /* 0x000fe40008800000 */
[----:B------:R-:W-:-:S02]  /*10c0*/  UISETP.NE.AND UP1, UPT, UR63, 0x4, UPT ;  /* 0x000000043f00788c */ /* 0x000fc4000bf25270 */
[----:B------:R-:W-:Y:S02]  /*10d0*/  USEL UR7, URZ, 0x8, UP0 ;  /* 0x00000008ff077887 */ /* 0x000fe40008000000 */
[----:B------:R-:W-:Y:S02]  /*10e0*/  UISETP.NE.AND UP0, UPT, UR63, 0x5, UPT ;  /* 0x000000053f00788c */ /* 0x000fe4000bf05270 */
[----:B------:R-:W-:Y:S02]  /*10f0*/  USEL UR6, URZ, 0x10, UP1 ;  /* 0x00000010ff067887 */ /* 0x000fe40008800000 */
[----:B------:R-:W-:Y:S02]  /*1100*/  UISETP.NE.AND UP1, UPT, UR63, 0x6, UPT ;  /* 0x000000063f00788c */ /* 0x000fe4000bf25270 */
[----:B------:R-:W-:Y:S02]  /*1110*/  USEL UR11, URZ, 0x20, UP0 ;  /* 0x00000020ff0b7887 */ /* 0x000fe40008000000 */
[----:B------:R-:W-:-:S02]  /*1120*/  UISETP.NE.AND UP0, UPT, UR63, 0x7, UPT ;  /* 0x000000073f00788c */ /* 0x000fc4000bf05270 */
[----:B------:R-:W-:Y:S02]  /*1130*/  USEL UR12, URZ, 0x40, UP1 ;  /* 0x00000040ff0c7887 */ /* 0x000fe40008800000 */
[----:B------:R-:W-:Y:S02]  /*1140*/  UISETP.NE.AND UP1, UPT, UR63, URZ, UPT ;  /* 0x000000ff3f00728c */ /* 0x000fe4000bf25270 */
[----:B------:R-:W-:Y:S02]  /*1150*/  USEL UR13, URZ, 0x80, UP0 ;  /* 0x00000080ff0d7887 */ /* 0x000fe40008000000 */
[----:B------:R-:W-:Y:S02]  /*1160*/  UISETP.NE.AND UP0, UPT, UR8, URZ, UPT ;  /* 0x000000ff0800728c */ /* 0x000fe4000bf05270 */
[----:B------:R-:W-:Y:S02]  /*1170*/  UISETP.EQ.OR UP1, UPT, UR8, URZ, !UP1 ;  /* 0x000000ff0800728c */ /* 0x000fe4000cf22670 */
[----:B------:R-:W-:-:S02]  /*1180*/  USEL UR9, UR5, 0x2, UP0 ;  /* 0x0000000205097887 */ /* 0x000fc40008000000 */
[----:B------:R-:W-:Y:S02]  /*1190*/  USEL UR4, UR4, 0x4, UP0 ;  /* 0x0000000404047887 */ /* 0x000fe40008000000 */
[----:B------:R-:W-:Y:S02]  /*11a0*/  USEL UR5, URZ, 0x1, !UP1 ;  /* 0x00000001ff057887 */ /* 0x000fe4000c800000 */
[----:B------:R-:W-:Y:S02]  /*11b0*/  USEL UR10, UR7, 0x8, UP0 ;  /* 0x00000008070a7887 */ /* 0x000fe40008000000 */
[----:B------:R-:W-:Y:S02]  /*11c0*/  USEL UR8, UR6, 0x10, UP0 ;  /* 0x0000001006087887 */ /* 0x000fe40008000000 */
[----:B------:R-:W-:Y:S02]  /*11d0*/  UIADD3 UR4, UPT, UPT, UR4, UR9, UR5 ;  /* 0x0000000904047290 */ /* 0x000fe4000fffe005 */
[----:B------:R-:W-:-:S02]  /*11e0*/  USEL UR7, UR11, 0x20, UP0 ;  /* 0x000000200b077887 */ /* 0x000fc40008000000 */
[----:B------:R-:W-:Y:S02]  /*11f0*/  USEL UR6, UR12, 0x40, UP0 ;  /* 0x000000400c067887 */ /* 0x000fe40008000000 */
[----:B------:R-:W-:Y:S02]  /*1200*/  UIADD3 UR4, UPT, UPT, UR8, UR10, UR4 ;  /* 0x0000000a08047290 */ /* 0x000fe4000fffe004 */
[----:B------:R-:W-:Y:S02]  /*1210*/  USEL UR5, UR13, 0x80, UP0 ;  /* 0x000000800d057887 */ /* 0x000fe40008000000 */
[----:B------:R-:W-:-:S04]  /*1220*/  UIADD3 UR4, UPT, UPT, UR6, UR7, UR4 ;  /* 0x0000000706047290 */ /* 0x000fc8000fffe004 */
[----:B------:R-:W-:-:S06]  /*1230*/  UIADD3 UR4, UPT, UPT, UR4, UR5, URZ ;  /* 0x0000000504047290 */ /* 0x000fcc000fffe0ff */
[----:B------:R-:W-:Y:S02]  /*1240*/  MOV R2, UR4 ;  /* 0x0000000400027c02 */ /* 0x000fe40008000f00 */
.L_x_17:
[----:B------:R-:W-:Y:S05]  /*1250*/  BRA.U !UP2, `(.L_x_18) ;  /* 0x000000010ad47547 */ /* 0x000fea000b800000 */
[----:B------:R-:W1:Y:S01]  /*1260*/  LDCU.128 UR12, c[0x0][0xb10] ;  /* 0x00016200ff0c77ac */ /* 0x000e620008000c00 */
[----:B------:R-:W2:Y:S01]  /*1270*/  LDCU UR6, c[0x0][0x370] ;  /* 0x00006e00ff0677ac */ /* 0x000ea20008000800 */
[----:B------:R-:W3:Y:S01]  /*1280*/  LDCU UR5, c[0x0][0x374] ;  /* 0x00006e80ff0577ac */ /* 0x000ee20008000800 */
[----:B------:R-:W4:Y:S01]  /*1290*/  LDCU UR26, c[0x0][0xb0c] ;  /* 0x00016180ff1a77ac */ /* 0x000f220008000800 */
[----:B------:R-:W4:Y:S01]  /*12a0*/  LDCU UR4, c[0x0][0xb20] ;  /* 0x00016400ff0477ac */ /* 0x000f220008000800 */
[----:B------:R-:W4:Y:S01]  /*12b0*/  LDCU.64 UR8, c[0x0][0xb28] ;  /* 0x00016500ff0877ac */ /* 0x000f220008000a00 */
[----:B-1----:R-:W-:Y:S02]  /*12c0*/  UISETP.NE.AND UP0, UPT, UR14, 0x1, UPT ;  /* 0x000000010e00788c */ /* 0x002fe4000bf05270 */
[----:B---3--:R-:W-:Y:S02]  /*12d0*/  UIMAD.WIDE.U32 UR10, UR5, UR15, URZ ;  /* 0x0000000f050a72a5 */ /* 0x008fe4000f8e00ff */
[----:B--2---:R-:W-:-:S02]  /*12e0*/  UIMAD.WIDE.U32 UR22, UR6, UR12, URZ ;  /* 0x0000000c061672a5 */ /* 0x004fc4000f8e00ff */
[----:B----4-:R-:W-:Y:S02]  /*12f0*/  UISETP.NE.AND UP1, UPT, UR26, 0x1, UPT ;  /* 0x000000011a00788c */ /* 0x010fe4000bf25270 */
[----:B------:R-:W-:Y:S01]  /*1300*/  UISETP.NE.AND UP2, UPT, UR21, 0x1, UPT ;  /* 0x000000011500788c */ /* 0x000fe2000bf45270 */
[----:B------:R-:W-:Y:S02]  /*1310*/  UMOV UR10, UR11 ;  /* 0x0000000b000a7c82 */ /* 0x000fe40008000000 */
[----:B------:R-:W-:Y:S01]  /*1320*/  UMOV UR22, UR23 ;  /* 0x0000001700167c82 */ /* 0x000fe20008000000 */
[----:B------:R-:W-:Y:S02]  /*1330*/  @UP0 USHF.R.U32.HI UR5, URZ, UR4, UR10 ;  /* 0x00000004ff050299 */ /* 0x000fe4000801160a */
[----:B------:R-:W-:Y:S02]  /*1340*/  UIMAD.WIDE.U32 UR24, UR20, UR15, URZ ;  /* 0x0000000f141872a5 */ /* 0x000fe4000f8e00ff */
[----:B------:R-:W-:-:S02]  /*1350*/  UIMAD.WIDE.U32 UR10, UR5, UR8, URZ ;  /* 0x00000008050a72a5 */ /* 0x000fc4000f8e00ff */
[----:B------:R-:W-:Y:S02]  /*1360*/  @UP1 USHF.R.U32.HI UR6, URZ, UR13, UR22 ;  /* 0x0000000dff061299 */ /* 0x000fe40008011616 */
[----:B------:R-:W-:Y:S02]  /*1370*/  UIMAD.WIDE.U32 UR18, UR16, UR12, URZ ;  /* 0x0000000c101272a5 */ /* 0x000fe4000f8e00ff */
[----:B------:R-:W-:Y:S01]  /*1380*/  UIMAD.WIDE.U32 UR22, UR6, UR8, URZ ;  /* 0x00000008061672a5 */ /* 0x000fe2000f8e00ff */
[----:B------:R-:W-:Y:S01]  /*1390*/  UMOV UR24, UR25 ;  /* 0x0000001900187c82 */ /* 0x000fe20008000000 */
[----:B------:R-:W-:Y:S01]  /*13a0*/  UMOV UR10, UR11 ;  /* 0x0000000b000a7c82 */ /* 0x000fe20008000000 */
[----:B------:R-:W-:Y:S02]  /*13b0*/  USHF.R.U32.HI UR24, URZ, UR4, UR24 ;  /* 0x00000004ff187299 */ /* 0x000fe40008011618 */
[----:B------:R-:W-:Y:S02]  /*13c0*/  @UP2 USHF.R.U32.HI UR5, URZ, UR9, UR10 ;  /* 0x00000009ff052299 */ /* 0x000fe4000801160a */
[----:B------:R-:W-:Y:S01]  /*13d0*/  UMOV UR7, UR23 ;  /* 0x0000001700077c82 */ /* 0x000fe20008000000 */
[----:B------:R-:W-:Y:S01]  /*13e0*/  UMOV UR18, UR19 ;  /* 0x0000001300127c82 */ /* 0x000fe20008000000 */
[----:B------:R-:W-:-:S02]  /*13f0*/  @UP2 USHF.R.U32.HI UR6, URZ, UR9, UR7 ;  /* 0x00000009ff062299 */ /* 0x000fc40008011607 */
[----:B------:R-:W-:Y:S02]  /*1400*/  USHF.R.U32.HI UR13, URZ, UR13, UR18 ;  /* 0x0000000dff0d7299 */ /* 0x000fe40008011612 */
[----:B------:R-:W-:Y:S02]  /*1410*/  USEL UR4, UR20, UR24, !UP0 ;  /* 0x0000001814047287 */ /* 0x000fe4000c000000 */
[----:B------:R-:W-:Y:S02]  /*1420*/  UIMAD UR7, UR5, UR21, URZ ;  /* 0x00000015050772a4 */ /* 0x000fe4000f8e02ff */
[----:B------:R-:W-:Y:S02]  /*1430*/  USEL UR5, UR16, UR13, !UP1 ;  /* 0x0000000d10057287 */ /* 0x000fe4000c800000 */
[----:B------:R-:W-:Y:S02]  /*1440*/  UIMAD UR12, UR6, UR21, URZ ;  /* 0x00000015060c72a4 */ /* 0x000fe4000f8e02ff */
[----:B------:R-:W-:-:S02]  /*1450*/  UISETP.GE.AND UP0, UPT, UR4, UR7, UPT ;  /* 0x000000070400728c */ /* 0x000fc4000bf06270 */
[----:B------:R-:W-:Y:S02]  /*1460*/  UIMAD.WIDE.U32 UR10, UR4, UR8, URZ ;  /* 0x00000008040a72a5 */ /* 0x000fe4000f8e00ff */
[----:B------:R-:W-:Y:S02]  /*1470*/  UISETP.GE.OR UP0, UPT, UR5, UR12, UP0 ;  /* 0x0000000c0500728c */ /* 0x000fe40008706670 */
[----:B------:R-:W-:Y:S02]  /*1480*/  UIMAD.WIDE.U32 UR12, UR5, UR8, URZ ;  /* 0x00000008050c72a5 */ /* 0x000fe4000f8e00ff */
[----:B------:R-:W-:Y:S01]  /*1490*/  UIADD3 UR10, UPT, UPT, -UR4, URZ, URZ ;  /* 0x000000ff040a7290 */ /* 0x000fe2000fffe1ff */
[----:B------:R-:W-:Y:S01]  /*14a0*/  UMOV UR8, UR11 ;  /* 0x0000000b00087c82 */ /* 0x000fe20008000000 */
[----:B------:R-:W-:Y:S02]  /*14b0*/  UIADD3 UR11, UPT, UPT, -UR5, URZ, URZ ;  /* 0x000000ff050b7290 */ /* 0x000fe4000fffe1ff */
[----:B------:R-:W-:-:S03]  /*14c0*/  USHF.R.U32.HI UR8, URZ, UR9, UR8 ;  /* 0x00000009ff087299 */ /* 0x000fc60008011608 */
[----:B------:R-:W-:Y:S01]  /*14d0*/  @!UP0 UMOV UR7, UR13 ;  /* 0x0000000d00078c82 */ /* 0x000fe20008000000 */
[----:B------:R-:W-:Y:S02]  /*14e0*/  UIMAD UR20, UR14, UR10, UR20 ;  /* 0x0000000a0e1472a4 */ /* 0x000fe4000f8e0214 */
[----:B------:R-:W-:Y:S02]  /*14f0*/  USEL UR8, UR4, UR8, !UP2 ;  /* 0x0000000804087287 */ /* 0x000fe4000d000000 */
[----:B------:R-:W-:Y:S02]  /*1500*/  @!UP0 USHF.R.U32.HI UR7, URZ, UR9, UR7 ;  /* 0x00000009ff078299 */ /* 0x000fe40008011607 */
[----:B------:R-:W-:Y:S02]  /*1510*/  UIADD3 UR9, UPT, UPT, -UR8, URZ, URZ ;  /* 0x000000ff08097290 */ /* 0x000fe4000fffe1ff */
[----:B------:R-:W-:Y:S02]  /*1520*/  @!UP0 USEL UR7, UR5, UR7, !UP2 ;  /* 0x0000000705078287 */ /* 0x000fe4000d000000 */
[----:B------:R-:W-:-:S02]  /*1530*/  UIMAD UR9, UR21, UR9, UR4 ;  /* 0x00000009150972a4 */ /* 0x000fc4000f8e0204 */
[----:B------:R-:W-:Y:S02]  /*1540*/  @!UP0 UIADD3 UR8, UPT, UPT, UR8, -UR7, URZ ;  /* 0x8000000708088290 */ /* 0x000fe4000fffe0ff */
[----:B------:R-:W-:Y:S02]  /*1550*/  @!UP0 UIMAD UR6, UR9, UR6, UR7 ;  /* 0x00000006090682a4 */ /* 0x000fe4000f8e0207 */
[----:B------:R-:W-:Y:S02]  /*1560*/  @!UP0 UIMAD UR4, UR8, UR21, UR5 ;  /* 0x00000015080482a4 */ /* 0x000fe4000f8e0205 */
[----:B------:R-:W-:Y:S02]  /*1570*/  UIMAD UR16, UR26, UR11, UR16 ;  /* 0x0000000b1a1072a4 */ /* 0x000fe4000f8e0210 */
[----:B------:R-:W-:Y:S01]  /*1580*/  UIMAD UR20, UR4, UR14, UR20 ;  /* 0x0000000e041472a4 */ /* 0x000fe2000f8e0214 */
[----:B------:R-:W-:Y:S02]  /*1590*/  @!UP0 UMOV UR5, UR6 ;  /* 0x0000000600058c82 */ /* 0x000fe40008000000 */
[----:B------:R-:W-:-:S12]  /*15a0*/  UIMAD UR16, UR5, UR26, UR16 ;  /* 0x0000001a051072a4 */ /* 0x000fd8000f8e0210 */
.L_x_18:
[----:B------:R-:W-:Y:S02]  /*15b0*/  UISETP.NE.AND UP1, UPT, UR27, 0x1, UPT ;  /* 0x000000011b00788c */ /* 0x000fe4000bf25270 */
[----:B------:R-:W-:Y:S02]  /*15c0*/  UISETP.NE.AND UP0, UPT, UR17, 0x2, UPT ;  /* 0x000000021100788c */ /* 0x000fe4000bf05270 */
[----:B------:R-:W-:-:S05]  /*15d0*/  ULOP3.LUT UR29, UR29, 0x1c00, URZ, 0xc0, !UPT ;  /* 0x00001c001d1d7892 */ /* 0x000fca000f8ec0ff */
[----:B------:R-:W-:Y:S07]  /*15e0*/  BRA.U UP1, `(.L_x_19) ;  /* 0x0000000101447547 */ /* 0x000fee000b800000 */
[----:B------:R-:W1:Y:S01]  /*15f0*/  LDCU.128 UR8, c[0x0][0xb10] ;  /* 0x00016200ff0877ac */ /* 0x000e620008000c00 */
[----:B------:R-:W2:Y:S01]  /*1600*/  LDCU UR12, c[0x0][0xb0c] ;  /* 0x00016180ff0c77ac */ /* 0x000ea20008000800 */
[----:B------:R-:W3:Y:S01]  /*1610*/  LDCU UR13, c[0x0][0xb20] ;  /* 0x00016400ff0d77ac */ /* 0x000ee20008000800 */
[----:B-1----:R-:W-:Y:S02]  /*1620*/  UIMAD.WIDE.U32 UR6, UR16, UR8, URZ ;  /* 0x00000008100672a5 */ /* 0x002fe4000f8e00ff */
[----:B------:R-:W-:Y:S02]  /*1630*/  UIMAD.WIDE.U32 UR4, UR20, UR11, URZ ;  /* 0x0000000b140472a5 */ /* 0x000fe4000f8e00ff */
[----:B--2---:R-:W-:Y:S02]  /*1640*/  UISETP.NE.AND UP2, UPT, UR12, 0x1, UPT ;  /* 0x000000010c00788c */ /* 0x004fe4000bf45270 */
[----:B------:R-:W-:Y:S01]  /*1650*/  UISETP.NE.AND UP1, UPT, UR10, 0x1, UPT ;  /* 0x000000010a00788c */ /* 0x000fe2000bf25270 */
[----:B------:R-:W-:-:S02]  /*1660*/  UMOV UR6, UR7 ;  /* 0x0000000700067c82 */ /* 0x000fc40008000000 */
[----:B------:R-:W-:Y:S01]  /*1670*/  UMOV UR4, UR5 ;  /* 0x0000000500047c82 */ /* 0x000fe20008000000 */
[----:B------:R-:W-:Y:S02]  /*1680*/  USHF.R.U32.HI UR6, URZ, UR9, UR6 ;  /* 0x00000009ff067299 */ /* 0x000fe40008011606 */
[----:B---3--:R-:W-:Y:S02]  /*1690*/  USHF.R.U32.HI UR4, URZ, UR13, UR4 ;  /* 0x0000000dff047299 */ /* 0x008fe40008011604 */
[----:B------:R-:W-:Y:S02]  /*16a0*/  USEL UR5, UR16, UR6, !UP2 ;  /* 0x0000000610057287 */ /* 0x000fe4000d000000 */
[----:B------:R-:W-:-:S04]  /*16b0*/  USEL UR4, UR20, UR4, !UP1 ;  /* 0x0000000414047287 */ /* 0x000fc8000c800000 */
[----:B------:R-:W-:Y:S02]  /*16c0*/  UIADD3 UR6, UPT, UPT, UR5, -UR4, URZ ;  /* 0x8000000405067290 */ /* 0x000fe4000fffe0ff */
[----:B------:R-:W-:Y:S02]  /*16d0*/  UIADD3 UR4, UPT, UPT, -UR5, UR4, URZ ;  /* 0x0000000405047290 */ /* 0x000fe4000fffe1ff */
[----:B------:R-:W-:Y:S02]  /*16e0*/  UIMAD UR20, UR6, UR10, UR20 ;  /* 0x0000000a061472a4 */ /* 0x000fe4000f8e0214 */
[----:B------:R-:W-:-:S12]  /*16f0*/  UIMAD UR16, UR4, UR12, UR16 ;  /* 0x0000000c041072a4 */ /* 0x000fd8000f8e0210 */
.L_x_19:
[----:B------:R-:W-:Y:S05]  /*1700*/  BRA.U !UP5, `(.L_x_20) ;  /* 0x000000010d0c7547 */ /* 0x000fea000b800000 */
[----:B------:R-:W-:Y:S01]  /*1710*/  UCGABAR_WAIT ;  /* 0x0000000000007dc7 */ /* 0x000fe20008000000 */
[----:B------:R-:W-:Y:S01]  /*1720*/  CCTL.IVALL ;  /* 0x00000000ff00798f */ /* 0x000fe20002000000 */
[----:B------:R-:W-:Y:S05]  /*1730*/  BRA `(.L_x_21) ;  /* 0x0000000000047947 */ /* 0x000fea0003800000 */
.L_x_20:
[----:B------:R-:W-:Y:S06]  /*1740*/  BAR.SYNC.DEFER_BLOCKING 0x0 ;  /* 0x0000000000007b1d */ /* 0x000fec0000010000 */
.L_x_21:
[----:B------:R-:W-:Y:S05]  /*1750*/  BRA.U UP0, `(.L_x_22) ;  /* 0x0000001100b07547 */ /* 0x000fea000b800000 */
[----:B------:R-:W1:Y:S01]  /*1760*/  LDCU UR6, c[0x0][0x38c] ;  /* 0x00007180ff0677ac */ /* 0x000e620008000800 */
[----:B------:R-:W-:Y:S01]  /*1770*/  PLOP3.LUT P1, PT, PT, PT, UP3, 0x80, 0x8 ;  /* 0x000000000008781c */ /* 0x000fe20003f2f038 */
[----:B------:R-:W-:Y:S01]  /*1780*/  IMAD.MOV.U32 R12, RZ, RZ, 0x1 ;  /* 0x00000001ff0c7424 */ /* 0x000fe200078e00ff */
[----:B------:R-:W-:Y:S01]  /*1790*/  ISETP.EQ.OR P2, PT, R0, RZ, P3 ;  /* 0x000000ff0000720c */ /* 0x000fe20001f42670 */
[----:B------:R-:W-:Y:S01]  /*17a0*/  UISETP.NE.AND UP1, UPT, UR17, URZ, UPT ;  /* 0x000000ff1100728c */ /* 0x000fe2000bf25270 */
[----:B------:R-:W-:Y:S02]  /*17b0*/  PLOP3.LUT P1, PT, P1, PT, PT, 0x8, 0x80 ;  /* 0x000000000080781c */ /* 0x000fe40000f2e170 */
[----:B------:R-:W-:Y:S01]  /*17c0*/  CS2R R10, SRZ ;  /* 0x00000000000a7805 */ /* 0x000fe2000001ff00 */
[----:B------:R-:W-:Y:S01]  /*17d0*/  IMAD.MOV.U32 R9, RZ, RZ, RZ ;  /* 0x000000ffff097224 */ /* 0x000fe200078e00ff */
[----:B------:R-:W2:Y:S01]  /*17e0*/  LDCU UR41, c[0x0][0x370] ;  /* 0x00006e00ff2977ac */ /* 0x000ea20008000800 */
[----:B------:R-:W-:Y:S01]  /*17f0*/  IMAD.MOV.U32 R8, RZ, RZ, 0x1 ;  /* 0x00000001ff087424 */ /* 0x000fe200078e00ff */
[----:B------:R-:W-:Y:S01]  /*1800*/  USEL UR30, UR45, 0x2, UP1 ;  /* 0x000000022d1e7887 */ /* 0x000fe20008800000 */
[----:B------:R-:W3:Y:S01]  /*1810*/  LDCU.64 UR38, c[0x0][0x348] ;  /* 0x00006900ff2677ac */ /* 0x000ee20008000a00 */
[----:B-1----:R-:W-:-:S02]  /*1820*/  UIADD3 UR5, UPT, UPT, UR6, 0x3f, URZ ;  /* 0x0000003f06057890 */ /* 0x002fc4000fffe0ff */
[----:B------:R-:W-:Y:S02]  /*1830*/  USHF.R.U32.HI UR46, URZ, 0x6, UR29 ;  /* 0x00000006ff2e7899 */ /* 0x000fe4000801161d */
[----:B------:R-:W-:Y:S02]  /*1840*/  USHF.R.S32.HI UR4, URZ, 0x1f, UR5 ;  /* 0x0000001fff047899 */ /* 0x000fe40008011405 */
[----:B------:R-:W-:Y:S02]  /*1850*/  UIADD3 UR48, UPT, UPT, UR6, 0x7e, URZ ;  /* 0x0000007e06307890 */ /* 0x000fe4000fffe0ff */
[----:B------:R-:W-:Y:S01]  /*1860*/  ULEA.HI UR4, UR4, UR5, URZ, 0x6 ;  /* 0x0000000504047291 */ /* 0x000fe2000f8f30ff */
[----:B------:R-:W1:Y:S03]  /*1870*/  LDCU UR40, c[0x0][0x374] ;  /* 0x00006e80ff2877ac */ /* 0x000e660008000800 */
[----:B------:R-:W-:-:S02]  /*1880*/  USHF.R.S32.HI UR44, URZ, 0x6, UR4 ;  /* 0x00000006ff2c7899 */ /* 0x000fc40008011404 */
[----:B------:R-:W-:Y:S02]  /*1890*/  UIADD3 UR4, UPT, UPT, UR6, -0x1, URZ ;  /* 0xffffffff06047890 */ /* 0x000fe4000fffe0ff */
[----:B------:R-:W-:Y:S02]  /*18a0*/  UISETP.LT.U32.AND UP0, UPT, UR44, 0x2, UPT ;  /* 0x000000022c00788c */ /* 0x000fe4000bf01070 */
[----:B------:R-:W-:Y:S02]  /*18b0*/  UISETP.GE.U32.AND UP2, UPT, UR4, -0x7f, UPT ;  /* 0xffffff810400788c */ /* 0x000fe4000bf46070 */
[----:B------:R-:W-:Y:S01]  /*18c0*/  USEL UR43, UR44, 0x2, UP0 ;  /* 0x000000022c2b7887 */ /* 0x000fe20008000000 */
[----:B------:R-:W-:-:S03]  /*18d0*/  UMOV UR15, URZ ;  /* 0x000000ff000f7c82 */ /* 0x000fc60008000000 */
[----:B------:R-:W-:Y:S02]  /*18e0*/  UIADD3 UR21, UPT, UPT, UR43, -0x1, URZ ;  /* 0xffffffff2b157890 */ /* 0x000fe4000fffe0ff */
[----:B------:R-:W-:-:S03]  /*18f0*/  UIADD3 UR45, UPT, UPT, UR44, -UR43, URZ ;  /* 0x8000002b2c2d7290 */ /* 0x000fc6000fffe0ff */
[----:B------:R-:W-:-:S04]  /*1900*/  @UP2 UIADD3 UR21, UPT, UPT, UR43, URZ, URZ ;  /* 0x000000ff2b152290 */ /* 0x000fc8000fffe0ff */
[----:B-123--:R-:W-:-:S12]  /*1910*/  UIADD3 UR21, UPT, UPT, UR21, 0x1, URZ ;  /* 0x0000000115157890 */ /* 0x00efd8000fffe0ff */
.L_x_42:
[----:B------:R-:W-:Y:S01]  /*1920*/  UISETP.NE.AND UP0, UPT, UR47, URZ, UPT ;  /* 0x000000ff2f00728c */ /* 0x000fe2000bf05270 */
[----:B-1----:R-:W1:Y:S08]  /*1930*/  S2UR UR47, SR_CgaCtaId ;  /* 0x00000000002f79c3 */ /* 0x002e700000008800 */
[----:B------:R-:W-:Y:S05]  /*1940*/  BRA.U UP0, `(.L_x_23) ;  /* 0x0000000100347547 */ /* 0x000fea000b800000 */
[----:B------:R-:W2:Y:S01]  /*1950*/  S2R R0, SR_CgaCtaId ;  /* 0x0000000000007919 */ /* 0x000ea20000008800 */
[----:B------:R-:W-:Y:S02]  /*1960*/  MOV R3, 0x400 ;  /* 0x0000040000037802 */ /* 0x000fe40000000f00 */
[----:B------:R-:W-:Y:S02]  /*1970*/  SHF.L.U32 R2, R8, 0x1f, RZ ;  /* 0x0000001f08027819 */ /* 0x000fe400000006ff */
[----:B--2---:R-:W-:-:S05]  /*1980*/  LEA R0, R0, R3, 0x18 ;  /* 0x0000000300007211 */ /* 0x004fca00078ec0ff */
[----:B------:R-:W-:-:S04]  /*1990*/  IMAD R3, R9, 0x8, R0 ;  /* 0x0000000809037824 */ /* 0x000fc800078e0200 */
[----:B------:R-:W2:Y:S02]  /*19a0*/  SYNCS.PHASECHK.TRANS64.TRYWAIT P0, [R3+URZ+0xe0], R2 ;  /* 0x0000e002030075a7 */ /* 0x000ea400080011ff */
[----:B--2---:R-:W-:Y:S05]  /*19b0*/  @!P0 BRA `(.L_x_24) ;  /* 0x0000007800bc8947 */ /* 0x004fea0003800000 */
.L_x_136:
[----:B------:R-:W-:Y:S01]  /*19c0*/  VIADD R9, R9, 0x1 ;  /* 0x0000000109097836 */ /* 0x000fe20000000000 */
[----:B------:R2:W-:Y:S04]  /*19d0*/  SYNCS.ARRIVE.TRANS64.A1T0 RZ, [R3+URZ+0xd0], RZ ;  /* 0x0000d0ff03ff79a7 */ /* 0x0005e800081000ff */
[----:B------:R-:W-:-:S04]  /*19e0*/  ISETP.NE.AND P0, PT, R9, 0x2, PT ;  /* 0x000000020900780c */ /* 0x000fc80003f05270 */
[----:B------:R-:W-:Y:S02]  /*19f0*/  SEL R9, R9, RZ, P0 ;  /* 0x000000ff09097207 */ /* 0x000fe40000000000 */
[----:B--2---:R-:W-:-:S04]  /*1a00*/  SEL R3, RZ, 0x1, P0 ;  /* 0x00000001ff037807 */ /* 0x004fc80000000000 */
[----:B------:R-:W-:-:S07]  /*1a10*/  LOP3.LUT R8, R8, R3, RZ, 0x3c, !PT ;  /* 0x0000000308087212 */ /* 0x000fce00078e3cff */
.L_x_23:
[----:B------:R-:W-:Y:S01]  /*1a20*/  UMOV UR13, 0x400 ;  /* 0x00000400000d7882 */ /* 0x000fe20000000000 */
[----:B------:R-:W-:Y:S01]  /*1a30*/  SHF.L.U32 R0, R12, 0x1f, RZ ;  /* 0x0000001f0c007819 */ /* 0x000fe200000006ff */
[----:B-1----:R-:W-:Y:S02]  /*1a40*/  ULEA UR13, UR47, UR13, 0x18 ;  /* 0x0000000d2f0d7291 */ /* 0x002fe4000f8ec0ff */
[----:B------:R-:W-:Y:S02]  /*1a50*/  UISETP.GE.U32.AND UP0, UPT, UR48, 0x7f, UPT ;  /* 0x0000007f3000788c */ /* 0x000fe4000bf06070 */
[----:B------:R-:W-:Y:S02]  /*1a60*/  ULEA UR4, UR15, UR13, 0x3 ;  /* 0x0000000d0f047291 */ /* 0x000fe4000f8e18ff */
[----:B------:R-:W-:Y:S02]  /*1a70*/  USHF.L.U32 UR18, UR20, 0x7, URZ ;  /* 0x0000000714127899 */ /* 0x000fe400080006ff */
[----:B------:R-:W-:Y:S01]  /*1a80*/  ULEA UR35, UR16, UR46, 0x7 ;  /* 0x0000002e10237291 */ /* 0x000fe2000f8e38ff */
[----:B------:R-:W-:-:S04]  /*1a90*/  UMOV UR7, URZ ;  /* 0x000000ff00077c82 */ /* 0x000fc80008000000 */
[----:B------:R1:W2:Y:S01]  /*1aa0*/  SYNCS.PHASECHK.TRANS64.TRYWAIT P0, [UR4+0x10], R0 ;  /* 0x00001000ff0075a7 */ /* 0x0002a20008001104 */
[----:B------:R-:W-:Y:S06]  /*1ab0*/  BRA.U !UP0, `(.L_x_25) ;  /* 0x0000000108d87547 */ /* 0x000fec000b800000 */
[----:B------:R-:W-:Y:S01]  /*1ac0*/  UIADD3 UR10, UPT, UPT, UR18, 0x40, URZ ;  /* 0x00000040120a7890 */ /* 0x000fe2000fffe0ff */
[----:B------:R-:W-:Y:S01]  /*1ad0*/  UMOV UR14, URZ ;  /* 0x000000ff000e7c82 */ /* 0x000fe20008000000 */
[----:B------:R-:W-:-:S10]  /*1ae0*/  UMOV UR4, UR15 ;  /* 0x0000000f00047c82 */ /* 0x000fd40008000000 */
.L_x_31:
[----:B------:R-:W-:Y:S01]  /*1af0*/  ULEA UR33, UR4, UR13, 0x3 ;  /* 0x0000000d04217291 */ /* 0x000fe2000f8e18ff */
[----:B--2---:R-:W-:Y:S01]  /*1b00*/  @!P3 MOV R2, 0x8000 ;  /* 0x000080000002b802 */ /* 0x004fe20000000f00 */
[----:B--234-:R-:W-:Y:S10]  /*1b10*/  @P0 BRA `(.L_x_26) ;  /* 0x00000000000c0947 */ /* 0x01cff40003800000 */
[----:B------:R-:W-:-:S04]  /*1b20*/  SHF.L.U32 R3, R12, 0x1f, RZ ;  /* 0x0000001f0c037819 */ /* 0x000fc800000006ff */
[----:B------:R-:W2:Y:S02]  /*1b30*/  SYNCS.PHASECHK.TRANS64.TRYWAIT P0, [UR33+0x10], R3 ;  /* 0x00001003ff0075a7 */ /* 0x000ea40008001121 */
[----:B--2---:R-:W-:Y:S05]  /*1b40*/  @!P0 BRA `(.L_x_27) ;  /* 0x00000078006c8947 */ /* 0x004fea0003800000 */
.L_x_26:
[----:B------:R2:W-:Y:S01]  /*1b50*/  @!P3 SYNCS.ARRIVE.TRANS64 RZ, [UR33], R2 ;  /* 0x00000002ffffb9a7 */ /* 0x0005e20008000021 */
[----:B------:R-:W-:-:S04]  /*1b60*/  ULOP3.LUT UR5, UR30, 0x2, URZ, 0xfc, !UPT ;  /* 0x000000021e057892 */ /* 0x000fc8000f8efcff */
[----:B------:R-:W-:-:S09]  /*1b70*/  UISETP.NE.AND UP0, UPT, UR5, 0x2, UPT ;  /* 0x000000020500788c */ /* 0x000fd2000bf05270 */
[----:B------:R-:W-:Y:S05]  /*1b80*/  BRA.U UP0, `(.L_x_28) ;  /* 0x0000000100047547 */ /* 0x000fea000b800000 */
[----:B------:R-:W-:Y:S05]  /*1b90*/  BPT.TRAP 0x1 ;  /* 0x000000040000795c */ /* 0x000fea0000300000 */
.L_x_28:
[----:B------:R-:W-:Y:S04]  /*1ba0*/  BSSY.RECONVERGENT B0, `(.L_x_29) ;  /* 0x0000003000007945 */ /* 0x000fe80003800200 */
[----:B------:R-:W-:Y:S05]  /*1bb0*/  @P2 BRA `(.L_x_30) ;  /* 0x0000000000042947 */ /* 0x000fea0003800000 */
[----:B------:R-:W-:Y:S05]  /*1bc0*/  BPT.TRAP 0x1 ;  /* 0x000000040000795c */ /* 0x000fea0000300000 */
.L_x_30:
[----:B------:R-:W-:Y:S05]  /*1bd0*/  BSYNC.RECONVERGENT B0 ;  /* 0x0000000000007941 */ /* 0x000fea0003800200 */
.L_x_29:
[----:B------:R-:W-:Y:S02]  /*1be0*/  UIADD3 UR5, UPT, UPT, UR4, 0x1, URZ ;  /* 0x0000000104057890 */ /* 0x000fe4000fffe0ff */
[----:B------:R-:W-:Y:S02]  /*1bf0*/  USHF.L.U32 UR4, UR4, 0xe, URZ ;  /* 0x0000000e04047899 */ /* 0x000fe400080006ff */
[----:B------:R-:W-:Y:S02]  /*1c00*/  UISETP.NE.AND UP0, UPT, UR5, 0x2, UPT ;  /* 0x000000020500788c */ /* 0x000fe4000bf05270 */
[----:B------:R-:W-:Y:S02]  /*1c10*/  USHF.L.U32 UR34, UR14, 0x6, URZ ;  /* 0x000000060e227899 */ /* 0x000fe400080006ff */
[----:B------:R-:W-:Y:S02]  /*1c20*/  USEL UR6, URZ, 0x1, UP0 ;  /* 0x00000001ff067887 */ /* 0x000fe40008000000 */
[----:B------:R-:W-:-:S02]  /*1c30*/  USEL UR15, UR5, URZ, UP0 ;  /* 0x000000ff050f7287 */ /* 0x000fc40008000000 */
[----:B------:R-:W-:Y:S02]  /*1c40*/  UIADD3 UR14, UPT, UPT, UR14, 0x1, URZ ;  /* 0x000000010e0e7890 */ /* 0x000fe4000fffe0ff */
[----:B------:R-:W-:Y:S01]  /*1c50*/  LOP3.LUT R12, R12, UR6, RZ, 0x3c, !PT ;  /* 0x000000060c0c7c12 */ /* 0x000fe2000f8e3cff */
[----:B------:R-:W-:Y:S02]  /*1c60*/  UIADD3 UR6, UP0, UPT, UR38, 0x180, URZ ;  /* 0x0000018026067890 */ /* 0x000fe4000ff1e0ff */
[----:B------:R-:W-:Y:S01]  /*1c70*/  UIADD3 UR22, UP1, UPT, UR38, 0x80, URZ ;  /* 0x0000008026167890 */ /* 0x000fe2000ff3e0ff */
[----:B-1----:R-:W-:Y:S01]  /*1c80*/  SHF.L.U32 R0, R12, 0x1f, RZ ;  /* 0x0000001f0c007819 */ /* 0x002fe200000006ff */
[----:B------:R-:W-:Y:S02]  /*1c90*/  ULEA UR32, UR29, UR4, 0x1 ;  /* 0x000000041d207291 */ /* 0x000fe4000f8e08ff */
[----:B------:R-:W-:Y:S02]  /*1ca0*/  ULEA UR5, UR15, UR13, 0x3 ;  /* 0x0000000d0f057291 */ /* 0x000fe4000f8e18ff */
[----:B------:R-:W-:-:S02]  /*1cb0*/  UIADD3 UR4, UPT, UPT, UR13, UR4, URZ ;  /* 0x000000040d047290 */ /* 0x000fc4000fffe0ff */
[----:B------:R-:W-:Y:S02]  /*1cc0*/  UIADD3.X UR7, UPT, UPT, URZ, UR39, URZ, UP0, !UPT ;  /* 0x00000027ff077290 */ /* 0x000fe400087fe4ff */
[----:B------:R-:W-:Y:S02]  /*1cd0*/  UISETP.NE.AND UP0, UPT, UR14, UR21, UPT ;  /* 0x000000150e00728c */ /* 0x000fe4000bf05270 */
[----:B------:R-:W-:Y:S01]  /*1ce0*/  UIADD3.X UR23, UPT, UPT, URZ, UR39, URZ, UP1, !UPT ;  /* 0x00000027ff177290 */ /* 0x000fe20008ffe4ff */
[----:B------:R3:W4:Y:S01]  /*1cf0*/  SYNCS.PHASECHK.TRANS64.TRYWAIT P0, [UR5+0x10], R0 ;  /* 0x00001000ff0075a7 */ /* 0x0007220008001105 */
[----:B------:R-:W-:Y:S02]  /*1d00*/  UIADD3 UR32, UPT, UPT, UR13, 0x8400, UR32 ;  /* 0x000084000d207890 */ /* 0x000fe4000fffe020 */
[----:B------:R-:W-:Y:S02]  /*1d10*/  UIADD3 UR16, UPT, UPT, UR4, 0x10400, URZ ;  /* 0x0001040004107890 */ /* 0x000fe4000fffe0ff */
[----:B------:R-:W-:Y:S01]  /*1d20*/  UIADD3 UR8, UPT, UPT, UR4, 0x12400, URZ ;  /* 0x0001240004087890 */ /* 0x000fe2000fffe0ff */
[----:B------:R-:W-:Y:S01]  /*1d30*/  UMOV UR5, 0xff0000 ;  /* 0x00ff000000057882 */ /* 0x000fe20000000000 */
[----:B------:R-:W-:Y:S01]  /*1d40*/  UMOV UR24, 0x0 ;  /* 0x0000000000187882 */ /* 0x000fe20000000000 */
[----:B------:R-:W-:Y:S01]  /*1d50*/  UMOV UR25, 0x10000000 ;  /* 0x1000000000197882 */ /* 0x000fe20000000000 */
[----:B------:R-:W-:Y:S01]  /*1d60*/  UMOV UR17, UR33 ;  /* 0x0000002100117c82 */ /* 0x000fe20008000000 */
[----:B------:R-:W-:Y:S01]  /*1d70*/  UMOV UR20, UR36 ;  /* 0x0000002400147c82 */ /* 0x000fe20008000000 */
[----:B------:R-:W-:Y:S01]  /*1d80*/  UMOV UR19, UR34 ;  /* 0x0000002200137c82 */ /* 0x000fe20008000000 */
[----:B------:R-:W-:Y:S01]  /*1d90*/  UMOV UR12, UR36 ;  /* 0x00000024000c7c82 */ /* 0x000fe20008000000 */
[----:B------:R-:W-:Y:S01]  /*1da0*/  UMOV UR9, UR33 ;  /* 0x0000002100097c82 */ /* 0x000fe20008000000 */
[----:B------:R-:W-:Y:S01]  /*1db0*/  UMOV UR11, UR34 ;  /* 0x00000022000b7c82 */ /* 0x000fe20008000000 */
[----:B------:R-:W-:Y:S01]  /*1dc0*/  UTMALDG.3D.MULTICAST [UR32], [UR22], UR5, desc[UR24] ;  /* 0x00001820160073b4 */ /* 0x000fe20008011805 */
[----:B------:R-:W-:Y:S01]  /*1dd0*/  UMOV UR4, UR15 ;  /* 0x0000000f00047c82 */ /* 0x000fe20008000000 */
[----:B------:R-:W-:Y:S01]  /*1de0*/  UTMALDG.3D [UR16], [UR6], desc[UR24] ;  /* 0x00001810060075b4 */ /* 0x000fe20008011000 */
[----:B------:R1:W-:Y:S02]  /*1df0*/  UTMALDG.3D [UR8], [UR6], desc[UR24] ;  /* 0x00001808060075b4 */ /* 0x0003e40008011000 */
[----:B-1----:R-:W-:Y:S01]  /*1e00*/  UMOV UR7, UR21 ;  /* 0x0000001500077c82 */ /* 0x002fe20008000000 */
[----:B------:R-:W-:Y:S05]  /*1e10*/  BRA.U UP0, `(.L_x_31) ;  /* 0xfffffffd00347547 */ /* 0x000fea000b83ffff */
.L_x_25:
[----:B------:R-:W-:Y:S01]  /*1e20*/  ULEA UR4, UR15, UR13, 0x3 ;  /* 0x0000000d0f047291 */ /* 0x000fe2000f8e18ff */
[----:B-1-3--:R-:W-:Y:S01]  /*1e30*/  SHF.L.U32 R0, R12, 0x1f, RZ ;  /* 0x0000001f0c007819 */ /* 0x00afe200000006ff */
[----:B------:R-:W-:Y:S01]  /*1e40*/  @!P1 SYNCS.ARRIVE.TRANS64.A1T0 RZ, [UR13+0x68], RZ ;  /* 0x000068ffffff99a7 */ /* 0x000fe2000810000d */
[----:B------:R-:W-:-:S06]  /*1e50*/  UISETP.GT.AND UP0, UPT, UR44, UR43, UPT ;  /* 0x0000002b2c00728c */ /* 0x000fcc000bf04270 */
[----:B--2-4-:R1:W2:Y:S03]  /*1e60*/  SYNCS.PHASECHK.TRANS64.TRYWAIT P0, [UR4+0x10], R0 ;  /* 0x00001000ff0075a7 */ /* 0x0142a60008001104 */
[----:B------:R-:W-:Y:S05]  /*1e70*/  BRA.U !UP0, `(.L_x_32) ;  /* 0x0000000108dc7547 */ /* 0x000fea000b800000 */
[----:B------:R-:W-:Y:S02]  /*1e80*/  UIADD3 UR14, UPT, UPT, UR45, UR7, URZ ;  /* 0x000000072d0e7290 */ /* 0x000fe4000fffe0ff */
[----:B------:R-:W-:Y:S01]  /*1e90*/  UIADD3 UR10, UPT, UPT, UR18, 0x40, URZ ;  /* 0x00000040120a7890 */ /* 0x000fe2000fffe0ff */
[----:B------:R-:W-:-:S11]  /*1ea0*/  UMOV UR4, UR15 ;  /* 0x0000000f00047c82 */ /* 0x000fd60008000000 */
.L_x_38:
[----:B------:R-:W-:Y:S01]  /*1eb0*/  ULEA UR25, UR4, UR13, 0x3 ;  /* 0x0000000d04197291 */ /* 0x000fe2000f8e18ff */
[----:B--2---:R-:W-:Y:S01]  /*1ec0*/  @!P3 MOV R2, 0x8000 ;  /* 0x000080000002b802 */ /* 0x004fe20000000f00 */
[----:B--2-4-:R-:W-:Y:S10]  /*1ed0*/  @P0 BRA `(.L_x_33) ;  /* 0x00000000000c0947 */ /* 0x014ff40003800000 */
[----:B------:R-:W-:-:S04]  /*1ee0*/  SHF.L.U32 R3, R12, 0x1f, RZ ;  /* 0x0000001f0c037819 */ /* 0x000fc800000006ff */
[----:B------:R-:W2:Y:S02]  /*1ef0*/  SYNCS.PHASECHK.TRANS64.TRYWAIT P0, [UR25+0x10], R3 ;  /* 0x00001003ff0075a7 */ /* 0x000ea40008001119 */
[----:B--2---:R-:W-:Y:S05]  /*1f00*/  @!P0 BRA `(.L_x_34) ;  /* 0x0000007400948947 */ /* 0x004fea0003800000 */
.L_x_33:
[----:B------:R2:W-:Y:S01]  /*1f10*/  @!P3 SYNCS.ARRIVE.TRANS64 RZ, [UR25], R2 ;  /* 0x00000002ffffb9a7 */ /* 0x0005e20008000019 */
[----:B------:R-:W-:-:S04]  /*1f20*/  ULOP3.LUT UR5, UR30, 0x2, URZ, 0xfc, !UPT ;  /* 0x000000021e057892 */ /* 0x000fc8000f8efcff */
[----:B------:R-:W-:-:S09]  /*1f30*/  UISETP.NE.AND UP0, UPT, UR5, 0x2, UPT ;  /* 0x000000020500788c */ /* 0x000fd2000bf05270 */
[----:B------:R-:W-:Y:S05]  /*1f40*/  BRA.U UP0, `(.L_x_35) ;  /* 0x0000000100047547 */ /* 0x000fea000b800000 */
[----:B------:R-:W-:Y:S05]  /*1f50*/  BPT.TRAP 0x1 ;  /* 0x000000040000795c */ /* 0x000fea0000300000 */
.L_x_35:
[----:B------:R-:W-:Y:S04]  /*1f60*/  BSSY.RECONVERGENT B0, `(.L_x_36) ;  /* 0x0000003000007945 */ /* 0x000fe80003800200 */
[----:B------:R-:W-:Y:S05]  /*1f70*/  @P2 BRA `(.L_x_37) ;  /* 0x0000000000042947 */ /* 0x000fea0003800000 */
[----:B------:R-:W-:Y:S05]  /*1f80*/  BPT.TRAP 0x1 ;  /* 0x000000040000795c */ /* 0x000fea0000300000 */
.L_x_37:
[----:B------:R-:W-:Y:S05]  /*1f90*/  BSYNC.RECONVERGENT B0 ;  /* 0x0000000000007941 */ /* 0x000fea0003800200 */
.L_x_36:
[----:B------:R-:W-:Y:S02]  /*1fa0*/  UIADD3 UR5, UPT, UPT, UR4, 0x1, URZ ;  /* 0x0000000104057890 */ /* 0x000fe4000fffe0ff */
[----:B------:R-:W-:Y:S02]  /*1fb0*/  USHF.L.U32 UR26, UR7, 0x6, URZ ;  /* 0x00000006071a7899 */ /* 0x000fe400080006ff */
[----:B------:R-:W-:Y:S02]  /*1fc0*/  UISETP.NE.AND UP0, UPT, UR5, 0x2, UPT ;  /* 0x000000020500788c */ /* 0x000fe4000bf05270 */
[----:B------:R-:W-:Y:S02]  /*1fd0*/  UIADD3 UR7, UPT, UPT, UR7, 0x1, URZ ;  /* 0x0000000107077890 */ /* 0x000fe4000fffe0ff */
[----:B------:R-:W-:Y:S02]  /*1fe0*/  USEL UR6, URZ, 0x1, UP0 ;  /* 0x00000001ff067887 */ /* 0x000fe40008000000 */
[----:B------:R-:W-:-:S02]  /*1ff0*/  USEL UR15, UR5, URZ, UP0 ;  /* 0x000000ff050f7287 */ /* 0x000fc40008000000 */
[----:B------:R-:W-:Y:S02]  /*2000*/  UIADD3 UR22, UP1, UPT, UR38, 0x80, URZ ;  /* 0x0000008026167890 */ /* 0x000fe4000ff3e0ff */
[----:B------:R-:W-:Y:S01]  /*2010*/  ULEA UR5, UR15, UR13, 0x3 ;  /* 0x0000000d0f057291 */ /* 0x000fe2000f8e18ff */
[----:B------:R-:W-:Y:S01]  /*2020*/  LOP3.LUT R12, R12, UR6, RZ, 0x3c, !PT ;  /* 0x000000060c0c7c12 */ /* 0x000fe2000f8e3cff */
[----:B------:R-:W-:Y:S01]  /*2030*/  UIADD3.X UR23, UPT, UPT, URZ, UR39, URZ, UP1, !UPT ;  /* 0x00000027ff177290 */ /* 0x000fe20008ffe4ff */
[----:B------:R-:W-:Y:S02]  /*2040*/  UMOV UR6, 0xff0000 ;  /* 0x00ff000000067882 */ /* 0x000fe40000000000 */
[----:B-1----:R-:W-:Y:S01]  /*2050*/  SHF.L.U32 R0, R12, 0x1f, RZ ;  /* 0x0000001f0c007819 */ /* 0x002fe200000006ff */
[----:B------:R-:W-:Y:S01]  /*2060*/  UMOV UR32, 0x0 ;  /* 0x0000000000207882 */ /* 0x000fe20000000000 */
[----:B------:R-:W-:Y:S01]  /*2070*/  UMOV UR33, 0x10000000 ;  /* 0x1000000000217882 */ /* 0x000fe20000000000 */
[----:B------:R-:W-:Y:S01]  /*2080*/  UMOV UR27, UR35 ;  /* 0x00000023001b7c82 */ /* 0x000fe20008000000 */
[----:B------:R3:W4:Y:S01]  /*2090*/  SYNCS.PHASECHK.TRANS64.TRYWAIT P0, [UR5+0x10], R0 ;  /* 0x00001000ff0075a7 */ /* 0x0007220008001105 */
[----:B------:R-:W-:-:S02]  /*20a0*/  USHF.L.U32 UR5, UR4, 0xe, URZ ;  /* 0x0000000e04057899 */ /* 0x000fc400080006ff */
[----:B------:R-:W-:Y:S02]  /*20b0*/  UIADD3 UR4, UP0, UPT, UR38, 0x180, URZ ;  /* 0x0000018026047890 */ /* 0x000fe4000ff1e0ff */
[----:B------:R-:W-:Y:S02]  /*20c0*/  ULEA UR24, UR29, UR5, 0x1 ;  /* 0x000000051d187291 */ /* 0x000fe4000f8e08ff */
[----:B------:R-:W-:Y:S02]  /*20d0*/  UIADD3 UR5, UPT, UPT, UR13, UR5, URZ ;  /* 0x000000050d057290 */ /* 0x000fe4000fffe0ff */
[----:B------:R-:W-:Y:S02]  /*20e0*/  UIADD3 UR24, UPT, UPT, UR13, 0x8400, UR24 ;  /* 0x000084000d187890 */ /* 0x000fe4000fffe018 */
[----:B------:R-:W-:Y:S02]  /*20f0*/  UIADD3 UR16, UPT, UPT, UR5, 0x10400, URZ ;  /* 0x0001040005107890 */ /* 0x000fe4000fffe0ff */
[----:B------:R-:W-:-:S02]  /*2100*/  UIADD3 UR8, UPT, UPT, UR5, 0x12400, URZ ;  /* 0x0001240005087890 */ /* 0x000fc4000fffe0ff */
[----:B------:R-:W-:Y:S02]  /*2110*/  UIADD3.X UR5, UPT, UPT, URZ, UR39, URZ, UP0, !UPT ;  /* 0x00000027ff057290 */ /* 0x000fe400087fe4ff */
[----:B------:R-:W-:Y:S01]  /*2120*/  UISETP.NE.AND UP0, UPT, UR7, UR14, UPT ;  /* 0x0000000e0700728c */ /* 0x000fe2000bf05270 */
        /* <DEDUP_REMOVED lines=11> */
[----:B---3--:R-:W-:Y:S05]  /*21e0*/  BRA.U UP0, `(.L_x_38) ;  /* 0xfffffffd00307547 */ /* 0x008fea000b83ffff */
.L_x_32:
[C---:B------:R-:W-:Y:S01]  /*21f0*/  LEA R3, R11.reuse, UR13, 0x3 ;  /* 0x0000000d0b037c11 */ /* 0x040fe2000f8e18ff */
[----:B------:R-:W-:Y:S01]  /*2200*/  NOP ;  /* 0x0000000000007918 */ /* 0x000fe20000000000 */
[----:B-1----:R-:W-:Y:S02]  /*2210*/  SHF.L.U32 R0, R10, 0x1f, RZ ;  /* 0x0000001f0a007819 */ /* 0x002fe400000006ff */
[----:B------:R-:W-:Y:S02]  /*2220*/  LEA R5, R11, UR13, 0x4 ;  /* 0x0000000d0b057c11 */ /* 0x000fe4000f8e20ff */
[----:B--2-4-:R-:W1:Y:S02]  /*2230*/  SYNCS.PHASECHK.TRANS64.TRYWAIT P0, [R3+URZ+0x70], R0 ;  /* 0x00007000030075a7 */ /* 0x014e6400080011ff */
[----:B-1----:R-:W-:Y:S05]  /*2240*/  @!P0 BRA `(.L_x_39) ;  /* 0x0000007000dc8947 */ /* 0x002fea0003800000 */
.L_x_139:
[----:B------:R-:W2:Y:S01]  /*2250*/  LDS.128 R4, [R5+0x100] ;  /* 0x0001000005047984 */ /* 0x000ea20000000c00 */
[----:B------:R-:W-:Y:S01]  /*2260*/  UISETP.GE.AND UP0, UPT, UR42, 0x1, UPT ;  /* 0x000000012a00788c */ /* 0x000fe2000bf06270 */
[----:B------:R-:W-:Y:S01]  /*2270*/  @!PT LDS RZ, [RZ] ;  /* 0x00000000fffff984 */ /* 0x000fe20000000800 */
[----:B------:R-:W-:Y:S01]  /*2280*/  @!PT LDS RZ, [RZ] ;  /* 0x00000000fffff984 */ /* 0x000fe20000000800 */
[----:B------:R-:W-:Y:S01]  /*2290*/  @!PT LDS RZ, [RZ] ;  /* 0x00000000fffff984 */ /* 0x000fe20000000800 */
[----:B------:R-:W-:Y:S01]  /*22a0*/  @!PT LDS RZ, [RZ] ;  /* 0x00000000fffff984 */ /* 0x000fe20000000800 */
[----:B------:R3:W-:Y:S06]  /*22b0*/  MEMBAR.ALL.CTA ;  /* 0x0000000000007992 */ /* 0x0007ec0000008000 */
[----:B---3--:R-:W3:Y:S01]  /*22c0*/  FENCE.VIEW.ASYNC.S ;  /* 0x00000000000073c6 */ /* 0x008ee20000000000 */
[----:B--2---:R-:W-:-:S13]  /*22d0*/  LOP3.LUT P0, RZ, R6, 0x1, RZ, 0xc0, !PT ;  /* 0x0000000106ff7812 */ /* 0x004fda000780c0ff */
[----:B---3--:R-:W-:Y:S01]  /*22e0*/  VOTEU.ANY UP1, P0 ;  /* 0x0000000000ff7886 */ /* 0x008fe20000020100 */
[----:B------:R-:W-:-:S13]  /*22f0*/  PLOP3.LUT P0, PT, PT, PT, UP1, 0x80, 0x8 ;  /* 0x000000000008781c */ /* 0x000fda0003f0f018 */
[----:B-1----:R-:W-:Y:S02]  /*2300*/  @P0 LOP3.LUT R0, R5, 0xffff, RZ, 0xc0, !PT ;  /* 0x0000ffff05000812 */ /* 0x002fe400078ec0ff */
[----:B------:R-:W-:Y:S02]  /*2310*/  @P0 MOV R2, R4 ;  /* 0x0000000400020202 */ /* 0x000fe40000000f00 */
[----:B------:R-:W-:Y:S01]  /*2320*/  @P0 R2UR UR5, R0 ;  /* 0x00000000000502ca */ /* 0x000fe200000e0000 */
[----:B------:R-:W-:Y:S01]  /*2330*/  VIADD R0, R3, 0x80 ;  /* 0x0000008003007836 */ /* 0x000fe20000000000 */
[----:B------:R-:W-:Y:S02]  /*2340*/  @P0 SHF.R.U32.HI R4, RZ, 0x10, R5 ;  /* 0x00000010ff040819 */ /* 0x000fe40000011605 */
[----:B------:R-:W-:Y:S02]  /*2350*/  @P0 R2UR UR6, R2 ;  /* 0x00000000020602ca */ /* 0x000fe400000e0000 */
[----:B------:R-:W-:-:S02]  /*2360*/  PRMT R0, RZ, 0x654, R0 ;  /* 0x00000654ff007816 */ /* 0x000fc40000000000 */
[----:B------:R-:W-:Y:S02]  /*2370*/  @P0 R2UR UR4, R4 ;  /* 0x00000000040402ca */ /* 0x000fe400000e0000 */
[----:B------:R1:W-:Y:S03]  /*2380*/  SYNCS.ARRIVE.TRANS64.RED.A1T0 RZ, [R0+URZ], RZ ;  /* 0x000000ff00ff79a7 */ /* 0x0003e600081004ff */
[----:B------:R-:W-:-:S04]  /*2390*/  @UP1 UMOV UR31, UR5 ;  /* 0x00000005001f1c82 */ /* 0x000fc80008000000 */
[----:B------:R-:W-:-:S04]  /*23a0*/  @UP1 UMOV UR37, UR6 ;  /* 0x0000000600251c82 */ /* 0x000fc80008000000 */
[----:B------:R-:W-:Y:S01]  /*23b0*/  @UP1 UMOV UR36, UR4 ;  /* 0x0000000400241c82 */ /* 0x000fe20008000000 */
[----:B------:R-:W-:Y:S05]  /*23c0*/  BRA.U !UP0, `(.L_x_40) ;  /* 0x0000000108d47547 */ /* 0x000fea000b800000 */
[----:B------:R-:W2:Y:S01]  /*23d0*/  LDCU.128 UR16, c[0x0][0xb10] ;  /* 0x00016200ff1077ac */ /* 0x000ea20008000c00 */
[----:B------:R-:W3:Y:S01]  /*23e0*/  LDCU UR12, c[0x0][0xb20] ;  /* 0x00016400ff0c77ac */ /* 0x000ee20008000800 */
[----:B------:R-:W4:Y:S01]  /*23f0*/  LDCU UR14, c[0x0][0xb0c] ;  /* 0x00016180ff0e77ac */ /* 0x000f220008000800 */
[----:B------:R-:W1:Y:S01]  /*2400*/  LDCU.64 UR8, c[0x0][0xb28] ;  /* 0x00016500ff0877ac */ /* 0x000e620008000a00 */
[----:B------:R-:W-:Y:S02]  /*2410*/  UISETP.NE.AND UP3, UPT, UR42, 0x1, UPT ;  /* 0x000000012a00788c */ /* 0x000fe4000bf65270 */
[----:B--2---:R-:W-:Y:S02]  /*2420*/  UIMAD.WIDE.U32 UR6, UR40, UR19, URZ ;  /* 0x00000013280672a5 */ /* 0x004fe4000f8e00ff */
[----:B------:R-:W-:Y:S02]  /*2430*/  UIMAD.WIDE.U32 UR4, UR41, UR16, URZ ;  /* 0x00000010290472a5 */ /* 0x000fe4000f8e00ff */
[----:B------:R-:W-:-:S02]  /*2440*/  UISETP.NE.AND UP0, UPT, UR18, 0x1, UPT ;  /* 0x000000011200788c */ /* 0x000fc4000bf05270 */
[----:B------:R-:W-:Y:S01]  /*2450*/  UIMAD.WIDE.U32 UR24, UR31, UR19, URZ ;  /* 0x000000131f1872a5 */ /* 0x000fe2000f8e00ff */
[----:B------:R-:W-:Y:S02]  /*2460*/  UMOV UR6, UR7 ;  /* 0x0000000700067c82 */ /* 0x000fe40008000000 */
[----:B------:R-:W-:Y:S01]  /*2470*/  UMOV UR4, UR5 ;  /* 0x0000000500047c82 */ /* 0x000fe20008000000 */
[----:B---3--:R-:W-:Y:S02]  /*2480*/  USHF.R.U32.HI UR6, URZ, UR12, UR6 ;  /* 0x0000000cff067299 */ /* 0x008fe40008011606 */
[----:B----4-:R-:W-:Y:S02]  /*2490*/  UISETP.NE.AND UP2, UPT, UR14, 0x1, UPT ;  /* 0x000000010e00788c */ /* 0x010fe4000bf45270 */
[----:B------:R-:W-:Y:S02]  /*24a0*/  USHF.R.U32.HI UR4, URZ, UR17, UR4 ;  /* 0x00000011ff047299 */ /* 0x000fe40008011604 */
[----:B------:R-:W-:-:S02]  /*24b0*/  USEL UR5, UR40, UR6, !UP0 ;  /* 0x0000000628057287 */ /* 0x000fc4000c000000 */
[----:B------:R-:W-:Y:S02]  /*24c0*/  USEL UR6, UR41, UR4, !UP2 ;  /* 0x0000000429067287 */ /* 0x000fe4000d000000 */
[----:B-1----:R-:W-:Y:S01]  /*24d0*/  UIMAD.WIDE.U32 UR10, UR5, UR8, URZ ;  /* 0x00000008050a72a5 */ /* 0x002fe2000f8e00ff */
[----:B------:R-:W-:Y:S01]  /*24e0*/  UMOV UR4, UR25 ;  /* 0x0000001900047c82 */ /* 0x000fe20008000000 */
[----:B------:R-:W-:Y:S02]  /*24f0*/  UIMAD.WIDE.U32 UR22, UR37, UR16, URZ ;  /* 0x00000010251672a5 */ /* 0x000fe4000f8e00ff */
[----:B------:R-:W-:-:S03]  /*2500*/  UIMAD.WIDE.U32 UR24, UR6, UR8, URZ ;  /* 0x00000008061872a5 */ /* 0x000fc6000f8e00ff */
[----:B------:R-:W-:Y:S01]  /*2510*/  UMOV UR10, UR11 ;  /* 0x0000000b000a7c82 */ /* 0x000fe20008000000 */
[----:B------:R-:W-:Y:S02]  /*2520*/  USHF.R.U32.HI UR4, URZ, UR12, UR4 ;  /* 0x0000000cff047299 */ /* 0x000fe40008011604 */
[----:B------:R-:W-:Y:S01]  /*2530*/  @UP3 USHF.R.U32.HI UR5, URZ, UR9, UR10 ;  /* 0x00000009ff053299 */ /* 0x000fe2000801160a */
[----:B------:R-:W-:Y:S01]  /*2540*/  UMOV UR22, UR23 ;  /* 0x0000001700167c82 */ /* 0x000fe20008000000 */
[----:B------:R-:W-:Y:S01]  /*2550*/  UMOV UR24, UR25 ;  /* 0x0000001900187c82 */ /* 0x000fe20008000000 */
[----:B------:R-:W-:Y:S02]  /*2560*/  USHF.R.U32.HI UR17, URZ, UR17, UR22 ;  /* 0x00000011ff117299 */ /* 0x000fe40008011616 */
[----:B------:R-:W-:Y:S02]  /*2570*/  USEL UR4, UR31, UR4, !UP0 ;  /* 0x000000041f047287 */ /* 0x000fe4000c000000 */
[----:B------:R-:W-:-:S02]  /*2580*/  @UP3 USHF.R.U32.HI UR6, URZ, UR9, UR24 ;  /* 0x00000009ff063299 */ /* 0x000fc40008011618 */
[----:B------:R-:W-:Y:S02]  /*2590*/  UIMAD UR7, UR42, UR5, URZ ;  /* 0x000000052a0772a4 */ /* 0x000fe4000f8e02ff */
[----:B------:R-:W-:Y:S02]  /*25a0*/  USEL UR5, UR37, UR17, !UP2 ;  /* 0x0000001125057287 */ /* 0x000fe4000d000000 */
[----:B------:R-:W-:Y:S02]  /*25b0*/  UIMAD UR10, UR42, UR6, URZ ;  /* 0x000000062a0a72a4 */ /* 0x000fe4000f8e02ff */
[----:B------:R-:W-:Y:S02]  /*25c0*/  UISETP.GE.AND UP0, UPT, UR4, UR7, UPT ;  /* 0x000000070400728c */ /* 0x000fe4000bf06270 */
[----:B------:R-:W-:Y:S02]  /*25d0*/  UIMAD.WIDE.U32 UR16, UR4, UR8, URZ ;  /* 0x00000008041072a5 */ /* 0x000fe4000f8e00ff */
[----:B------:R-:W-:-:S02]  /*25e0*/  UISETP.GE.OR UP0, UPT, UR5, UR10, UP0 ;  /* 0x0000000a0500728c */ /* 0x000fc40008706670 */
        /* <DEDUP_REMOVED lines=19> */
.L_x_40:
[----:B------:R-:W2:Y:S02]  /*2720*/  LDCU UR4, c[0x0][0xb30] ;  /* 0x00016600ff0477ac */ /* 0x000ea40008000800 */
[----:B--2---:R-:W-:-:S09]  /*2730*/  UISETP.NE.AND UP0, UPT, UR4, 0x1, UPT ;  /* 0x000000010400788c */ /* 0x004fd2000bf05270 */
[----:B------:R-:W-:Y:S05]  /*2740*/  BRA.U UP0, `(.L_x_41) ;  /* 0x0000000100447547 */ /* 0x000fea000b800000 */
[----:B------:R-:W2:Y:S01]  /*2750*/  LDCU.128 UR8, c[0x0][0xb10] ;  /* 0x00016200ff0877ac */ /* 0x000ea20008000c00 */
[----:B------:R-:W3:Y:S01]  /*2760*/  LDCU UR12, c[0x0][0xb0c] ;  /* 0x00016180ff0c77ac */ /* 0x000ee20008000800 */
[----:B------:R-:W4:Y:S01]  /*2770*/  LDCU UR14, c[0x0][0xb20] ;  /* 0x00016400ff0e77ac */ /* 0x000f220008000800 */
[----:B--2---:R-:W-:Y:S02]  /*2780*/  UIMAD.WIDE.U32 UR6, UR37, UR8, URZ ;  /* 0x00000008250672a5 */ /* 0x004fe4000f8e00ff */
[----:B------:R-:W-:Y:S02]  /*2790*/  UIMAD.WIDE.U32 UR4, UR31, UR11, URZ ;  /* 0x0000000b1f0472a5 */ /* 0x000fe4000f8e00ff */
[----:B---3--:R-:W-:Y:S02]  /*27a0*/  UISETP.NE.AND UP2, UPT, UR12, 0x1, UPT ;  /* 0x000000010c00788c */ /* 0x008fe4000bf45270 */
[----:B------:R-:W-:Y:S01]  /*27b0*/  UISETP.NE.AND UP0, UPT, UR10, 0x1, UPT ;  /* 0x000000010a00788c */ /* 0x000fe2000bf05270 */
[----:B------:R-:W-:-:S02]  /*27c0*/  UMOV UR6, UR7 ;  /* 0x0000000700067c82 */ /* 0x000fc40008000000 */
[----:B------:R-:W-:Y:S01]  /*27d0*/  UMOV UR4, UR5 ;  /* 0x0000000500047c82 */ /* 0x000fe20008000000 */
[----:B------:R-:W-:Y:S02]  /*27e0*/  USHF.R.U32.HI UR9, URZ, UR9, UR6 ;  /* 0x00000009ff097299 */ /* 0x000fe40008011606 */
[----:B----4-:R-:W-:Y:S02]  /*27f0*/  USHF.R.U32.HI UR4, URZ, UR14, UR4 ;  /* 0x0000000eff047299 */ /* 0x010fe40008011604 */
[----:B------:R-:W-:Y:S02]  /*2800*/  USEL UR5, UR37, UR9, !UP2 ;  /* 0x0000000925057287 */ /* 0x000fe4000d000000 */
[----:B------:R-:W-:-:S04]  /*2810*/  USEL UR4, UR31, UR4, !UP0 ;  /* 0x000000041f047287 */ /* 0x000fc8000c000000 */
[----:B------:R-:W-:Y:S02]  /*2820*/  UIADD3 UR6, UPT, UPT, UR5, -UR4, URZ ;  /* 0x8000000405067290 */ /* 0x000fe4000fffe0ff */
[----:B------:R-:W-:Y:S02]  /*2830*/  UIADD3 UR4, UPT, UPT, -UR5, UR4, URZ ;  /* 0x0000000405047290 */ /* 0x000fe4000fffe1ff */
[----:B------:R-:W-:Y:S02]  /*2840*/  UIMAD UR31, UR6, UR10, UR31 ;  /* 0x0000000a061f72a4 */ /* 0x000fe4000f8e021f */
[----:B------:R-:W-:-:S12]  /*2850*/  UIMAD UR37, UR4, UR12, UR37 ;  /* 0x0000000c042572a4 */ /* 0x000fd8000f8e0225 */
.L_x_41:
[----:B------:R-:W-:Y:S01]  /*2860*/  VIADD R11, R11, 0x1 ;  /* 0x000000010b0b7836 */ /* 0x000fe20000000000 */
[----:B------:R-:W-:Y:S01]  /*2870*/  R2UR UR4, R82 ;  /* 0x00000000520472ca */ /* 0x000fe200000e0000 */
[----:B------:R-:W-:Y:S01]  /*2880*/  UIADD3 UR20, UPT, UPT, UR31, UR63, URZ ;  /* 0x0000003f1f147290 */ /* 0x000fe2000fffe0ff */
[----:B------:R-:W-:Y:S02]  /*2890*/  PLOP3.LUT P1, PT, PT, PT, PT, 0x80, 0x8 ;  /* 0x000000000008781c */ /* 0x000fe40003f2f070 */
[----:B------:R-:W-:-:S04]  /*28a0*/  ISETP.NE.AND P0, PT, R11, 0x2, PT ;  /* 0x000000020b00780c */ /* 0x000fc80003f05270 */
[----:B------:R-:W-:Y:S02]  /*28b0*/  SEL R3, RZ, 0x1, P0 ;  /* 0x00000001ff037807 */ /* 0x000fe40000000000 */
[----:B------:R-:W-:Y:S02]  /*28c0*/  SEL R11, R11, RZ, P0 ;  /* 0x000000ff0b0b7207 */ /* 0x000fe40000000000 */
[----:B------:R-:W-:Y:S01]  /*28d0*/  LOP3.LUT R10, R10, R3, RZ, 0x3c, !PT ;  /* 0x000000030a0a7212 */ /* 0x000fe200078e3cff */
[----:B------:R-:W-:Y:S01]  /*28e0*/  UIADD3 UR16, UPT, UPT, UR37, UR4, URZ ;  /* 0x0000000425107290 */ /* 0x000fe2000fffe0ff */
[----:B------:R-:W-:Y:S11]  /*28f0*/  BRA.U UP1, `(.L_x_42) ;  /* 0xfffffff101087547 */ /* 0x000ff6000b83ffff */
[----:B------:R-:W-:Y:S01]  /*2900*/  UIADD3 UR13, UPT, UPT, UR13, 0x10, URZ ;  /* 0x000000100d0d7890 */ /* 0x000fe2000fffe0ff */
[----:B------:R-:W-:-:S03]  /*2910*/  SHF.L.U32 R3, R12, 0x1f, RZ ;  /* 0x0000001f0c037819 */ /* 0x000fc600000006ff */
[----:B------:R-:W-:-:S09]  /*2920*/  ULEA UR4, UR15, UR13, 0x3 ;  /* 0x0000000d0f047291 */ /* 0x000fd2000f8e18ff */
[----:B------:R-:W2:Y:S02]  /*2930*/  SYNCS.PHASECHK.TRANS64.TRYWAIT P0, [UR4], R3 ;  /* 0x00000003ff0075a7 */ /* 0x000ea40008001104 */
[----:B--2---:R-:W-:Y:S05]  /*2940*/  @!P0 BRA `(.L_x_43) ;  /* 0x0000006c00308947 */ /* 0x004fea0003800000 */
.L_x_141:
[----:B------:R-:W-:-:S04]  /*2950*/  UIADD3 UR4, UPT, UPT, UR15, 0x1, URZ ;  /* 0x000000010f047890 */ /* 0x000fc8000fffe0ff */
[----:B------:R-:W-:-:S04]  /*2960*/  UISETP.NE.AND UP0, UPT, UR4, 0x2, UPT ;  /* 0x000000020400788c */ /* 0x000fc8000bf05270 */
[----:B------:R-:W-:Y:S02]  /*2970*/  USEL UR5, URZ, 0x1, UP0 ;  /* 0x00000001ff057887 */ /* 0x000fe40008000000 */
[----:B------:R-:W-:-:S04]  /*2980*/  USEL UR4, UR4, URZ, UP0 ;  /* 0x000000ff04047287 */ /* 0x000fc80008000000 */
[----:B------:R-:W-:Y:S01]  /*2990*/  ULEA UR4, UR4, UR13, 0x3 ;  /* 0x0000000d04047291 */ /* 0x000fe2000f8e18ff */
[----:B-1----:R-:W-:-:S04]  /*29a0*/  LOP3.LUT R3, R12, UR5, RZ, 0x3c, !PT ;  /* 0x000000050c037c12 */ /* 0x002fc8000f8e3cff */
[----:B------:R-:W-:Y:S01]  /*29b0*/  SHF.L.U32 R3, R3, 0x1f, RZ ;  /* 0x0000001f03037819 */ /* 0x000fe200000006ff */
[----:B------:R-:W-:-:S07]  /*29c0*/  IMAD.U32 R0, RZ, RZ, UR4 ;  /* 0x00000004ff007e24 */ /* 0x000fce000f8e00ff */
.L_x_44:
[----:B-1----:R1:W2:Y:S02]  /*29d0*/  SYNCS.PHASECHK.TRANS64.TRYWAIT P0, [R0+URZ], R3 ;  /* 0x00000003000075a7 */ /* 0x0022a400080011ff */
[----:B--2---:R-:W-:Y:S05]  /*29e0*/  @!P0 NANOSLEEP.SYNCS 0x989680 ;  /* 0x009896800000895d */ /* 0x004fea0003900000 */
[----:B------:R-:W2:Y:S02]  /*29f0*/  @!P0 SYNCS.PHASECHK.TRANS64 P0, [R0+URZ], R3 ;  /* 0x00000003000085a7 */ /* 0x000ea400080010ff */
[----:B--2---:R-:W-:Y:S05]  /*2a00*/  @P0 EXIT ;  /* 0x000000000000094d */ /* 0x004fea0003800000 */
[----:B------:R-:W-:Y:S05]  /*2a10*/  BRA `(.L_x_44) ;  /* 0xfffffffc00ec7947 */ /* 0x000fea000383ffff */
.L_x_22:
[----:B------:R-:W-:-:S04]  /*2a20*/  UISETP.NE.AND UP0, UPT, UR47, URZ, UPT ;  /* 0x000000ff2f00728c */ /* 0x000fc8000bf05270 */
[----:B------:R-:W-:-:S09]  /*2a30*/  UISETP.NE.OR UP0, UPT, UR17, 0x1, UP0 ;  /* 0x000000011100788c */ /* 0x000fd20008705670 */
[----:B------:R-:W-:Y:S05]  /*2a40*/  BRA.U UP0, `(.L_x_45) ;  /* 0x0000000500487547 */ /* 0x000fea000b800000 */
[----:B------:R-:W-:Y:S01]  /*2a50*/  ISETP.GE.U32.AND P2, PT, R0, 0x8, PT ;  /* 0x000000080000780c */ /* 0x000fe20003f46070 */
[----:B------:R-:W-:Y:S01]  /*2a60*/  IMAD.MOV.U32 R12, RZ, RZ, 0x1 ;  /* 0x00000001ff0c7424 */ /* 0x000fe200078e00ff */
[----:B------:R-:W-:Y:S02]  /*2a70*/  CS2R R10, SRZ ;  /* 0x00000000000a7805 */ /* 0x000fe4000001ff00 */
[----:B------:R-:W-:Y:S01]  /*2a80*/  CS2R R8, SRZ ;  /* 0x0000000000087805 */ /* 0x000fe2000001ff00 */
[----:B------:R-:W-:Y:S01]  /*2a90*/  UMOV UR6, 0x400 ;  /* 0x0000040000067882 */ /* 0x000fe20000000000 */
[----:B------:R-:W-:Y:S01]  /*2aa0*/  UMOV UR5, URZ ;  /* 0x000000ff00057c82 */ /* 0x000fe20008000000 */
[----:B------:R-:W-:-:S12]  /*2ab0*/  ULEA UR6, UR47, UR6, 0x18 ;  /* 0x000000062f067291 */ /* 0x000fd8000f8ec0ff */
.L_x_49:
[----:B------:R-:W-:Y:S02]  /*2ac0*/  LEA R2, R8, UR6, 0x3 ;  /* 0x0000000608027c11 */ /* 0x000fe4000f8e18ff */
[----:B------:R-:W-:-:S03]  /*2ad0*/  SHF.L.U32 R5, R9, 0x1f, RZ ;  /* 0x0000001f09057819 */ /* 0x000fc600000006ff */
[----:B------:R-:W-:Y:S01]  /*2ae0*/  VIADD R4, R2, 0xe0 ;  /* 0x000000e002047836 */ /* 0x000fe20000000000 */
[----:B------:R-:W1:Y:S02]  /*2af0*/  SYNCS.PHASECHK.TRANS64.TRYWAIT P0, [R2+URZ+0xd0], R5 ;  /* 0x0000d005020075a7 */ /* 0x000e6400080011ff */
[----:B-1----:R-:W-:Y:S05]  /*2b00*/  @!P0 BRA `(.L_x_46) ;  /* 0x0000006800d88947 */ /* 0x002fea0003800000 */
.L_x_142:
[----:B------:R-:W-:Y:S01]  /*2b10*/  ULEA UR4, UR5, UR6, 0x3 ;  /* 0x0000000605047291 */ /* 0x000fe2000f8e18ff */
[----:B------:R-:W-:Y:S02]  /*2b20*/  PRMT R4, RZ, 0x654, R4 ;  /* 0x00000654ff047816 */ /* 0x000fe40000000004 */
[----:B-1----:R-:W-:Y:S01]  /*2b30*/  SHF.L.U32 R5, R12, 0x1f, RZ ;  /* 0x0000001f0c057819 */ /* 0x002fe200000006ff */
[----:B------:R-:W-:Y:S01]  /*2b40*/  UIADD3 UR7, UPT, UPT, UR4, 0x70, URZ ;  /* 0x0000007004077890 */ /* 0x000fe2000fffe0ff */
[----:B------:R1:W-:Y:S05]  /*2b50*/  SYNCS.ARRIVE.TRANS64.RED.A1T0 RZ, [R4+URZ], RZ ;  /* 0x000000ff04ff79a7 */ /* 0x0003ea00081004ff */
[----:B------:R-:W-:Y:S01]  /*2b60*/  IMAD.U32 R7, RZ, RZ, UR7 ;  /* 0x00000007ff077e24 */ /* 0x000fe2000f8e00ff */
[----:B------:R-:W2:Y:S04]  /*2b70*/  SYNCS.PHASECHK.TRANS64.TRYWAIT P0, [UR4+0x80], R5 ;  /* 0x00008005ff0075a7 */ /* 0x000ea80008001104 */
[----:B------:R-:W-:Y:S01]  /*2b80*/  PRMT R6, R0, 0x654, R7 ;  /* 0x0000065400067816 */ /* 0x000fe20000000007 */
[----:B-1----:R-:W-:Y:S01]  /*2b90*/  @!P2 IMAD.MOV.U32 R4, RZ, RZ, 0x10 ;  /* 0x00000010ff04a424 */ /* 0x002fe200078e00ff */
[----:B--2---:R-:W-:Y:S06]  /*2ba0*/  @!P0 BRA `(.L_x_47) ;  /* 0x0000006800c48947 */ /* 0x004fec0003800000 */
.L_x_144:
[----:B------:R-:W-:Y:S01]  /*2bb0*/  ULEA UR8, UR5, UR6, 0x4 ;  /* 0x0000000605087291 */ /* 0x000fe2000f8e20ff */
[----:B------:R-:W-:Y:S01]  /*2bc0*/  SEL R3, R6, R3, !P2 ;  /* 0x0000000306037207 */ /* 0x000fe20005000000 */
[----:B------:R-:W-:Y:S01]  /*2bd0*/  UIADD3 UR9, UPT, UPT, UR4, 0x70, URZ ;  /* 0x0000007004097890 */ /* 0x000fe2000fffe0ff */
[----:B-1----:R-:W-:Y:S01]  /*2be0*/  LEA R2, R11, UR6, 0x3 ;  /* 0x000000060b027c11 */ /* 0x002fe2000f8e18ff */
[----:B------:R-:W-:Y:S01]  /*2bf0*/  UIADD3 UR8, UPT, UPT, UR8, 0x100, URZ ;  /* 0x0000010008087890 */ /* 0x000fe2000fffe0ff */
[----:B------:R-:W-:Y:S01]  /*2c00*/  SHF.L.U32 R5, R10, 0x1f, RZ ;  /* 0x0000001f0a057819 */ /* 0x000fe200000006ff */
[----:B------:R1:W-:Y:S01]  /*2c10*/  @!P2 SYNCS.ARRIVE.TRANS64.RED RZ, [R3+URZ], R4 ;  /* 0x0000000403ffa9a7 */ /* 0x0003e200080004ff */
[----:B------:R-:W-:Y:S01]  /*2c20*/  UIADD3 UR4, UPT, UPT, UR5, 0x1, URZ ;  /* 0x0000000105047890 */ /* 0x000fe2000fffe0ff */
[----:B------:R-:W-:-:S03]  /*2c30*/  VIADD R8, R8, 0x1 ;  /* 0x0000000108087836 */ /* 0x000fc60000000000 */
[----:B------:R-:W-:Y:S02]  /*2c40*/  UISETP.NE.AND UP0, UPT, UR4, 0x2, UPT ;  /* 0x000000020400788c */ /* 0x000fe4000bf05270 */
[----:B------:R-:W-:Y:S06]  /*2c50*/  UGETNEXTWORKID.BROADCAST [UR8], [UR9] ;  /* 0x00000000080073ca */ /* 0x000fec0008000100 */
[----:B------:R-:W-:Y:S01]  /*2c60*/  USEL UR7, URZ, 0x1, UP0 ;  /* 0x00000001ff077887 */ /* 0x000fe20008000000 */
[----:B------:R-:W-:Y:S01]  /*2c70*/  ISETP.NE.AND P0, PT, R8, 0x2, PT ;  /* 0x000000020800780c */ /* 0x000fe20003f05270 */
[----:B------:R-:W-:Y:S01]  /*2c80*/  USEL UR5, UR4, URZ, UP0 ;  /* 0x000000ff04057287 */ /* 0x000fe20008000000 */
[----:B------:R-:W2:Y:S03]  /*2c90*/  SYNCS.PHASECHK.TRANS64.TRYWAIT P1, [R2+URZ+0x70], R5 ;  /* 0x00007005020075a7 */ /* 0x000ea600080211ff */
[----:B------:R-:W-:Y:S01]  /*2ca0*/  LOP3.LUT R12, R12, UR7, RZ, 0x3c, !PT ;  /* 0x000000070c0c7c12 */ /* 0x000fe2000f8e3cff */
[----:B-12---:R-:W-:Y:S07]  /*2cb0*/  @!P1 BRA `(.L_x_48) ;  /* 0x0000006800989947 */ /* 0x006fee0003800000 */
.L_x_145:
[C---:B------:R-:W-:Y:S01]  /*2cc0*/  LEA R4, R11.reuse, UR6, 0x4 ;  /* 0x000000060b047c11 */ /* 0x040fe2000f8e20ff */
[----:B-1----:R-:W-:Y:S01]  /*2cd0*/  VIADD R2, R2, 0x80 ;  /* 0x0000008002027836 */ /* 0x002fe20000000000 */
[----:B------:R-:W-:Y:S01]  /*2ce0*/  SEL R8, R8, RZ, P0 ;  /* 0x000000ff08087207 */ /* 0x000fe20000000000 */
[----:B------:R-:W-:-:S03]  /*2cf0*/  VIADD R11, R11, 0x1 ;  /* 0x000000010b0b7836 */ /* 0x000fc60000000000 */
[----:B------:R-:W1:Y:S01]  /*2d00*/  LDS.128 R4, [R4+0x100] ;  /* 0x0001000004047984 */ /* 0x000e620000000c00 */
[----:B------:R-:W-:Y:S02]  /*2d10*/  PRMT R2, RZ, 0x654, R2 ;  /* 0x00000654ff027816 */ /* 0x000fe40000000002 */
[C---:B------:R-:W-:Y:S01]  /*2d20*/  ISETP.NE.AND P1, PT, R11.reuse, 0x2, PT ;  /* 0x000000020b00780c */ /* 0x040fe20003f25270 */
[----:B------:R-:W-:Y:S01]  /*2d30*/  @!PT LDS RZ, [RZ] ;  /* 0x00000000fffff984 */ /* 0x000fe20000000800 */
[----:B------:R-:W-:Y:S01]  /*2d40*/  @!PT LDS RZ, [RZ] ;  /* 0x00000000fffff984 */ /* 0x000fe20000000800 */
[----:B------:R-:W-:Y:S01]  /*2d50*/  @!PT LDS RZ, [RZ] ;  /* 0x00000000fffff984 */ /* 0x000fe20000000800 */
[----:B------:R-:W-:Y:S01]  /*2d60*/  @!PT LDS RZ, [RZ] ;  /* 0x00000000fffff984 */ /* 0x000fe20000000800 */
[----:B------:R2:W-:Y:S06]  /*2d70*/  MEMBAR.ALL.CTA ;  /* 0x0000000000007992 */ /* 0x0005ec0000008000 */
[----:B--2---:R-:W2:Y:S01]  /*2d80*/  FENCE.VIEW.ASYNC.S ;  /* 0x00000000000073c6 */ /* 0x004ea20000000000 */
[----:B------:R-:W-:Y:S01]  /*2d90*/  SEL R11, R11, RZ, P1 ;  /* 0x000000ff0b0b7207 */ /* 0x000fe20000800000 */
[----:B--2---:R2:W-:Y:S01]  /*2da0*/  SYNCS.ARRIVE.TRANS64.RED.A1T0 RZ, [R2+URZ], RZ ;  /* 0x000000ff02ff79a7 */ /* 0x0045e200081004ff */
[----:B-1----:R-:W-:-:S02]  /*2db0*/  LOP3.LUT P3, RZ, R6, 0x1, RZ, 0xc0, !PT ;  /* 0x0000000106ff7812 */ /* 0x002fc4000786c0ff */
[----:B------:R-:W-:-:S04]  /*2dc0*/  SEL R5, RZ, 0x1, P1 ;  /* 0x00000001ff057807 */ /* 0x000fc80000800000 */
[----:B------:R-:W-:Y:S02]  /*2dd0*/  LOP3.LUT R10, R10, R5, RZ, 0x3c, !PT ;  /* 0x000000050a0a7212 */ /* 0x000fe400078e3cff */
[----:B--2---:R-:W-:-:S04]  /*2de0*/  SEL R2, RZ, 0x1, P0 ;  /* 0x00000001ff027807 */ /* 0x004fc80000000000 */
[----:B------:R-:W-:Y:S01]  /*2df0*/  LOP3.LUT R9, R9, R2, RZ, 0x3c, !PT ;  /* 0x0000000209097212 */ /* 0x000fe200078e3cff */
[----:B------:R-:W-:Y:S06]  /*2e00*/  @P3 BRA `(.L_x_49) ;  /* 0xfffffffc002c3947 */ /* 0x000fec000383ffff */
[----:B------:R-:W-:Y:S01]  /*2e10*/  ULEA UR4, UR5, UR6, 0x3 ;  /* 0x0000000605047291 */ /* 0x000fe2000f8e18ff */
[----:B------:R-:W-:-:S08]  /*2e20*/  SHF.L.U32 R3, R12, 0x1f, RZ ;  /* 0x0000001f0c037819 */ /* 0x000fd000000006ff */
[----:B------:R-:W1:Y:S02]  /*2e30*/  SYNCS.PHASECHK.TRANS64 P0, [UR4+0x80], R3 ;  /* 0x00008003ff0075a7 */ /* 0x000e640008001004 */
[----:B-1----:R-:W-:Y:S05]  /*2e40*/  @P0 BRA `(.L_x_50) ;  /* 0x0000000000080947 */ /* 0x002fea0003800000 */
[----:B------:R-:W1:Y:S02]  /*2e50*/  SYNCS.PHASECHK.TRANS64.TRYWAIT P0, [UR4+0x80], R3 ;  /* 0x00008003ff0075a7 */ /* 0x000e640008001104 */
[----:B-1----:R-:W-:Y:S05]  /*2e60*/  @!P0 BRA `(.L_x_51) ;  /* 0x0000006800408947 */ /* 0x002fea0003800000 */
.L_x_50:
[----:B------:R-:W-:-:S04]  /*2e70*/  UIADD3 UR7, UPT, UPT, UR5, 0x1, URZ ;  /* 0x0000000105077890 */ /* 0x000fc8000fffe0ff */
[----:B------:R-:W-:-:S04]  /*2e80*/  UISETP.NE.AND UP0, UPT, UR7, 0x2, UPT ;  /* 0x000000020700788c */ /* 0x000fc8000bf05270 */
[----:B------:R-:W-:Y:S02]  /*2e90*/  USEL UR8, URZ, 0x1, UP0 ;  /* 0x00000001ff087887 */ /* 0x000fe40008000000 */
[----:B------:R-:W-:-:S04]  /*2ea0*/  USEL UR7, UR7, URZ, UP0 ;  /* 0x000000ff07077287 */ /* 0x000fc80008000000 */
[----:B------:R-:W-:Y:S01]  /*2eb0*/  ULEA UR7, UR7, UR6, 0x3 ;  /* 0x0000000607077291 */ /* 0x000fe2000f8e18ff */
[----:B-1----:R-:W-:-:S04]  /*2ec0*/  LOP3.LUT R3, R12, UR8, RZ, 0x3c, !PT ;  /* 0x000000080c037c12 */ /* 0x002fc8000f8e3cff */
[----:B------:R-:W-:-:S04]  /*2ed0*/  SHF.L.U32 R0, R3, 0x1f, RZ ;  /* 0x0000001f03007819 */ /* 0x000fc800000006ff */
[----:B------:R-:W1:Y:S02]  /*2ee0*/  SYNCS.PHASECHK.TRANS64 P0, [UR7+0x80], R0 ;  /* 0x00008000ff0075a7 */ /* 0x000e640008001007 */
[----:B-1----:R-:W-:Y:S05]  /*2ef0*/  @P0 EXIT ;  /* 0x000000000000094d */ /* 0x002fea0003800000 */
[----:B------:R-:W-:Y:S02]  /*2f00*/  SHF.L.U32 R3, R3, 0x1f, RZ ;  /* 0x0000001f03037819 */ /* 0x000fe400000006ff */
[----:B------:R-:W-:-:S07]  /*2f10*/  MOV R0, UR7 ;  /* 0x0000000700007c02 */ /* 0x000fce0008000f00 */
.L_x_52:
[----:B-1----:R1:W2:Y:S02]  /*2f20*/  SYNCS.PHASECHK.TRANS64.TRYWAIT P0, [R0+URZ+0x80], R3 ;  /* 0x00008003000075a7 */ /* 0x0022a400080011ff */
[----:B--2---:R-:W-:Y:S05]  /*2f30*/  @!P0 NANOSLEEP.SYNCS 0x989680 ;  /* 0x009896800000895d */ /* 0x004fea0003900000 */
[----:B------:R-:W2:Y:S02]  /*2f40*/  @!P0 SYNCS.PHASECHK.TRANS64 P0, [R0+URZ+0x80], R3 ;  /* 0x00008003000085a7 */ /* 0x000ea400080010ff */
[----:B--2---:R-:W-:Y:S05]  /*2f50*/  @P0 EXIT ;  /* 0x000000000000094d */ /* 0x004fea0003800000 */
[----:B------:R-:W-:Y:S05]  /*2f60*/  BRA `(.L_x_52) ;  /* 0xfffffffc00ec7947 */ /* 0x000fea000383ffff */
.L_x_45:
[----:B------:R-:W-:Y:S05]  /*2f70*/  BRA.U UP4, `(.L_x_53) ;  /* 0x0000000d04bc7547 */ /* 0x000fea000b800000 */
[----:B------:R-:W-:Y:S01]  /*2f80*/  UMOV UR4, 0x40 ;  /* 0x0000004000047882 */ /* 0x000fe20000000000 */
[----:B------:R-:W-:Y:S01]  /*2f90*/  NOP ;  /* 0x0000000000007918 */ /* 0x000fe20000000000 */
[----:B------:R-:W-:Y:S01]  /*2fa0*/  ULEA UR5, UR47, UR4, 0x18 ;  /* 0x000000042f057291 */ /* 0x000fe2000f8ec0ff */
[----:B------:R-:W-:Y:S02]  /*2fb0*/  UMOV UR6, 0x400 ;  /* 0x0000040000067882 */ /* 0x000fe40000000000 */
[----:B------:R-:W-:-:S06]  /*2fc0*/  ULEA UR6, UR47, UR6, 0x18 ;  /* 0x000000062f067291 */ /* 0x000fcc000f8ec0ff */
[----:B------:R-:W1:Y:S02]  /*2fd0*/  LDS.U8 R0, [UR5+0x1c] ;  /* 0x00001c05ff007984 */ /* 0x000e640008000000 */
[----:B-1----:R-:W-:-:S13]  /*2fe0*/  ISETP.NE.AND P0, PT, R0, RZ, PT ;  /* 0x000000ff0000720c */ /* 0x002fda0003f05270 */
[----:B------:R-:W-:Y:S05]  /*2ff0*/  @P0 BRA `(.L_x_54) ;  /* 0x0000000000580947 */ /* 0x000fea0003800000 */
[----:B------:R-:W-:-:S13]  /*3000*/  ELECT P0, URZ, PT ;  /* 0x0000000000ff782f */ /* 0x000fda0003800000 */
[----:B------:R-:W-:Y:S05]  /*3010*/  @!P0 BRA `(.L_x_55) ;  /* 0x0000000000608947 */ /* 0x000fea0003800000 */
[----:B------:R-:W-:Y:S01]  /*3020*/  UMOV UR4, 0x10 ;  /* 0x0000001000047882 */ /* 0x000fe20000000000 */
[----:B------:R-:W-:Y:S01]  /*3030*/  HFMA2 R0, -RZ, RZ, 0, 5.9604644775390625e-08 ;  /* 0x00000001ff007431 */ /* 0x000fe200000001ff */
[----:B------:R-:W-:-:S03]  /*3040*/  MOV R3, 0xffff ;  /* 0x0000ffff00037802 */ /* 0x000fc60000000f00 */
[----:B------:R-:W-:Y:S04]  /*3050*/  DEPBAR.LE SB1, 0x36 ;  /* 0x00009d800000791a */ /* 0x000fe80000000000 */
[----:B------:R-:W1:Y:S02]  /*3060*/  UTCATOMSWS.FIND_AND_SET.ALIGN UP0, UR4, UR4 ;  /* 0x00000004000475e3 */ /* 0x000e640008000800 */
[----:B-1----:R-:W-:Y:S01]  /*3070*/  MOV R4, UR4 ;  /* 0x0000000400047c02 */ /* 0x002fe20008000f00 */
[----:B------:R-:W-:Y:S06]  /*3080*/  BRA.U UP0, `(.L_x_56) ;  /* 0x0000000100187547 */ /* 0x000fec000b800000 */
.L_x_57:
[----:B------:R-:W-:Y:S05]  /*3090*/  NANOSLEEP 0x64 ;  /* 0x000000640000795d */ /* 0x000fea0003800000 */
[----:B------:R-:W-:-:S05]  /*30a0*/  UMOV UR4, 0x10 ;  /* 0x0000001000047882 */ /* 0x000fca0000000000 */
[----:B------:R-:W-:Y:S04]  /*30b0*/  DEPBAR.LE SB1, 0x36 ;  /* 0x00009d800000791a */ /* 0x000fe80000000000 */
[----:B------:R-:W1:Y:S02]  /*30c0*/  UTCATOMSWS.FIND_AND_SET.ALIGN UP0, UR4, UR4 ;  /* 0x00000004000475e3 */ /* 0x000e640008000800 */
[----:B-1----:R-:W-:Y:S01]  /*30d0*/  MOV R4, UR4 ;  /* 0x0000000400047c02 */ /* 0x002fe20008000f00 */
[----:B------:R-:W-:Y:S05]  /*30e0*/  BRA.U !UP0, `(.L_x_57) ;  /* 0xfffffffd08e87547 */ /* 0x000fea000b83ffff */
.L_x_56:
[-C--:B------:R-:W-:Y:S02]  /*30f0*/  SHF.L.U32 R3, R3, R4.reuse, RZ ;  /* 0x0000000403037219 */ /* 0x080fe400000006ff */
[----:B------:R-:W-:Y:S01]  /*3100*/  SHF.L.U32 R0, R0, R4, RZ ;  /* 0x0000000400007219 */ /* 0x000fe200000006ff */
[----:B------:R-:W-:Y:S02]  /*3110*/  IMAD.SHL.U32 R4, R4, 0x20, RZ ;  /* 0x0000002004047824 */ /* 0x000fe400078e00ff */
[----:B------:R1:W-:Y:S04]  /*3120*/  ATOMS.OR RZ, [UR5+0x14], R3 ;  /* 0x00001403ffff798c */ /* 0x0003e8000b000005 */
[----:B------:R1:W-:Y:S04]  /*3130*/  ATOMS.OR RZ, [UR5+0x18], R0 ;  /* 0x00001800ffff798c */ /* 0x0003e8000b000005 */
[----:B------:R1:W-:Y:S01]  /*3140*/  STS [UR6+0x120], R4 ;  /* 0x00012004ff007988 */ /* 0x0003e20008000806 */
[----:B------:R-:W-:Y:S05]  /*3150*/  BRA `(.L_x_55) ;  /* 0x0000000000107947 */ /* 0x000fea0003800000 */
.L_x_54:
[----:B------:R-:W-:Y:S02]  /*3160*/  MOV R0, 0xffffffff ;  /* 0xffffffff00007802 */ /* 0x000fe40000000f00 */
[----:B------:R-:W-:-:S03]  /*3170*/  MOV R4, 0x31a0 ;  /* 0x000031a000047802 */ /* 0x000fc60000000f00 */
[----:B------:R1:W-:Y:S04]  /*3180*/  STS [UR6+0x120], R0 ;  /* 0x00012000ff007988 */ /* 0x0003e80008000806 */
[----:B-1---5:R-:W-:Y:S05]  /*3190*/  CALL.REL.NOINC `($__internal_1_$__cuda_sm10x_tcgen05_guardrail_trap_phase_invalid_during_alloc) ;  /* 0x0000006c008c7944 */ /* 0x022fea0003c00000 */
.L_x_55:
[----:B------:R-:W-:Y:S05]  /*31a0*/  WARPSYNC.ALL ;  /* 0x0000000000007948 */ /* 0x000fea0003800000 */
[----:B------:R-:W2:Y:S01]  /*31b0*/  S2UR UR4, SR_CgaCtaId ;  /* 0x00000000000479c3 */ /* 0x000ea20000008800 */
[----:B------:R-:W-:Y:S01]  /*31c0*/  UMOV UR26, 0x400 ;  /* 0x00000400001a7882 */ /* 0x000fe20000000000 */
[----:B------:R-:W-:-:S06]  /*31d0*/  NOP ;  /* 0x0000000000007918 */ /* 0x000fcc0000000000 */
[----:B------:R-:W-:Y:S06]  /*31e0*/  BAR.ARV 0x6, 0xa0 ;  /* 0x0182800000007b1d */ /* 0x000fec0000002000 */
[----:B------:R-:W3:Y:S01]  /*31f0*/  LDCU UR5, c[0x0][0x38c] ;  /* 0x00007180ff0577ac */ /* 0x000ee20008000800 */
[----:B------:R-:W-:Y:S01]  /*3200*/  LOP3.LUT R2, R2, 0xffff, RZ, 0xc0, !PT ;  /* 0x0000ffff02027812 */ /* 0x000fe200078ec0ff */
[----:B------:R-:W-:Y:S01]  /*3210*/  IMAD.MOV.U32 R11, RZ, RZ, 0x1 ;  /* 0x00000001ff0b7424 */ /* 0x000fe200078e00ff */
[----:B------:R-:W-:Y:S01]  /*3220*/  CS2R R8, SRZ ;  /* 0x0000000000087805 */ /* 0x000fe2000001ff00 */
[----:B------:R-:W4:Y:S01]  /*3230*/  LDCU UR7, c[0x0][0x38c] ;  /* 0x00007180ff0777ac */ /* 0x000f220008000800 */
[----:B------:R-:W-:Y:S01]  /*3240*/  R2UR UR27, R2 ;  /* 0x00000000021b72ca */ /* 0x000fe200000e0000 */
[----:B------:R-:W-:Y:S01]  /*3250*/  IMAD.MOV.U32 R10, RZ, RZ, RZ ;  /* 0x000000ffff0a7224 */ /* 0x000fe200078e00ff */
[----:B------:R-:W-:Y:S01]  /*3260*/  UMOV UR31, URZ ;  /* 0x000000ff001f7c82 */ /* 0x000fe20008000000 */
[----:B------:R-:W-:Y:S01]  /*3270*/  UMOV UR22, URZ ;  /* 0x000000ff00167c82 */ /* 0x000fe20008000000 */
[----:B--2---:R-:W-:Y:S01]  /*3280*/  ULEA UR26, UR4, UR26, 0x18 ;  /* 0x0000001a041a7291 */ /* 0x004fe2000f8ec0ff */
[----:B------:R-:W-:Y:S01]  /*3290*/  UMOV UR38, 0x0 ;  /* 0x0000000000267882 */ /* 0x000fe20000000000 */
[----:B------:R-:W-:-:S02]  /*32a0*/  UMOV UR39, 0x8210010 ;  /* 0x0821001000277882 */ /* 0x000fc40000000000 */
[----:B------:R-:W-:Y:S02]  /*32b0*/  UIADD3 UR4, UPT, UPT, UR26, 0x8400, URZ ;  /* 0x000084001a047890 */ /* 0x000fe4000fffe0ff */
[----:B------:R-:W-:Y:S02]  /*32c0*/  UIADD3 UR6, UPT, UPT, UR26, 0x10400, URZ ;  /* 0x000104001a067890 */ /* 0x000fe4000fffe0ff */
[----:B---3--:R-:W-:Y:S01]  /*32d0*/  UIADD3 UR5, UPT, UPT, UR5, 0x3f, URZ ;  /* 0x0000003f05057890 */ /* 0x008fe2000fffe0ff */
[----:B-1----:R-:W1:Y:S01]  /*32e0*/  LDS R0, [UR26+0x120] ;  /* 0x0001201aff007984 */ /* 0x002e620008000800 */
[----:B------:R-:W-:Y:S01]  /*32f0*/  UMOV UR36, 0x0 ;  /* 0x0000000000247882 */ /* 0x000fe20000000000 */
[----:B------:R-:W-:Y:S01]  /*3300*/  UMOV UR37, 0x8210010 ;  /* 0x0821001000257882 */ /* 0x000fe20000000000 */
[----:B------:R-:W-:Y:S02]  /*3310*/  USHF.R.S32.HI UR40, URZ, 0x1f, UR5 ;  /* 0x0000001fff287899 */ /* 0x000fe40008011405 */
[----:B----4-:R-:W-:-:S02]  /*3320*/  UISETP.GE.AND UP4, UPT, UR7, 0x1, UPT ;  /* 0x000000010700788c */ /* 0x010fc4000bf86270 */
[----:B------:R-:W-:Y:S02]  /*3330*/  ULEA.HI UR40, UR40, UR5, URZ, 0x6 ;  /* 0x0000000528287291 */ /* 0x000fe4000f8f30ff */
[----:B------:R-:W-:Y:S02]  /*3340*/  USHF.R.U32.HI UR5, URZ, 0x4, UR4 ;  /* 0x00000004ff057899 */ /* 0x000fe40008011604 */
[----:B------:R-:W-:Y:S02]  /*3350*/  USHF.R.S32.HI UR40, URZ, 0x6, UR40 ;  /* 0x00000006ff287899 */ /* 0x000fe40008011428 */
[----:B------:R-:W-:Y:S02]  /*3360*/  USHF.R.U32.HI UR4, URZ, 0x4, UR6 ;  /* 0x00000004ff047899 */ /* 0x000fe40008011606 */
[----:B------:R-:W-:Y:S02]  /*3370*/  UISETP.LT.AND UP0, UPT, UR40, 0x1, UPT ;  /* 0x000000012800788c */ /* 0x000fe4000bf01270 */
[----:B------:R-:W-:-:S02]  /*3380*/  ULOP3.LUT UR5, UR5, 0x3fff, URZ, 0xc0, !UPT ;  /* 0x00003fff05057892 */ /* 0x000fc4000f8ec0ff */
[----:B------:R-:W-:Y:S02]  /*3390*/  ULOP3.LUT UR4, UR4, 0x3fff, URZ, 0xc0, !UPT ;  /* 0x00003fff04047892 */ /* 0x000fe4000f8ec0ff */
[----:B------:R-:W-:Y:S02]  /*33a0*/  USEL UR41, UR40, 0x1, !UP0 ;  /* 0x0000000128297887 */ /* 0x000fe4000c000000 */
[----:B------:R-:W-:Y:S02]  /*33b0*/  ULOP3.LUT UR28, UR5, 0x10000, URZ, 0xfc, !UPT ;  /* 0x00010000051c7892 */ /* 0x000fe4000f8efcff */
[----:B------:R-:W-:Y:S02]  /*33c0*/  ULOP3.LUT UR29, UR4, 0x2000000, URZ, 0xfc, !UPT ;  /* 0x02000000041d7892 */ /* 0x000fe4000f8efcff */
[----:B------:R-:W-:Y:S01]  /*33d0*/  UIADD3 UR41, UPT, UPT, -UR41, URZ, URZ ;  /* 0x000000ff29297290 */ /* 0x000fe2000fffe1ff */
[----:B------:R-:W-:Y:S01]  /*33e0*/  UMOV UR34, 0x0 ;  /* 0x0000000000227882 */ /* 0x000fe20000000000 */
[----:B------:R-:W-:Y:S01]  /*33f0*/  UMOV UR35, 0x8210010 ;  /* 0x0821001000237882 */ /* 0x000fe20000000000 */
[----:B------:R-:W-:Y:S01]  /*3400*/  UMOV UR32, 0x0 ;  /* 0x0000000000207882 */ /* 0x000fe20000000000 */
[----:B------:R-:W-:Y:S01]  /*3410*/  UMOV UR33, 0x8210010 ;  /* 0x0821001000217882 */ /* 0x000fe20000000000 */
[----:B-1----:R-:W-:-:S15]  /*3420*/  R2UR UR42, R0 ;  /* 0x00000000002a72ca */ /* 0x002fde00000e0000 */
.L_x_64:
[----:B------:R-:W-:Y:S02]  /*3430*/  LEA R0, R10, UR26, 0x3 ;  /* 0x0000001a0a007c11 */ /* 0x000fe4000f8e18ff */
[----:B------:R-:W-:Y:S02]  /*3440*/  SHF.L.U32 R5, R9, 0x1f, RZ ;  /* 0x0000001f09057819 */ /* 0x000fe400000006ff */
[----:B------:R-:W-:Y:S01]  /*3450*/  PLOP3.LUT P0, PT, PT, PT, UP4, 0x80, 0x8 ;  /* 0x000000000008781c */ /* 0x000fe20003f0f048 */
[----:B------:R-:W-:Y:S01]  /*3460*/  VIADD R3, R0, 0x80 ;  /* 0x0000008000037836 */ /* 0x000fe20000000000 */
[----:B-1----:R-:W1:Y:S02]  /*3470*/  SYNCS.PHASECHK.TRANS64.TRYWAIT P1, [R0+URZ+0x70], R5 ;  /* 0x00007005000075a7 */ /* 0x002e6400080211ff */
[----:B-1-3--:R-:W-:Y:S09]  /*3480*/  @!P1 BRA `(.L_x_58) ;  /* 0x0000006000d09947 */ /* 0x00aff20003800000 */
.L_x_147:
[----:B------:R-:W-:Y:S01]  /*3490*/  LEA R4, R10, UR26, 0x4 ;  /* 0x0000001a0a047c11 */ /* 0x000fe2000f8e20ff */
[----:B------:R-:W-:Y:S01]  /*34a0*/  @UP4 ULEA UR4, UR22, UR26, 0x3 ;  /* 0x0000001a16044291 */ /* 0x000fe2000f8e18ff */
[----:B------:R-:W-:Y:S01]  /*34b0*/  PLOP3.LUT P2, PT, PT, PT, PT, 0x80, 0x8 ;  /* 0x000000000008781c */ /* 0x000fe20003f4f070 */
[----:B------:R-:W-:Y:S01]  /*34c0*/  ULEA UR30, UR31, UR26, 0x3 ;  /* 0x0000001a1f1e7291 */ /* 0x000fe2000f8e18ff */
[----:B------:R-:W-:Y:S01]  /*34d0*/  PRMT R3, RZ, 0x654, R3 ;  /* 0x00000654ff037816 */ /* 0x000fe20000000003 */
[----:B------:R-:W-:Y:S01]  /*34e0*/  ULEA UR11, UR31, UR42, 0x7 ;  /* 0x0000002a1f0b7291 */ /* 0x000fe2000f8e38ff */
[----:B-1----:R-:W1:Y:S01]  /*34f0*/  LDS.128 R4, [R4+0x100] ;  /* 0x0001000004047984 */ /* 0x002e620000000c00 */
[----:B------:R-:W-:Y:S02]  /*3500*/  @P0 SHF.L.U32 R2, R8, 0x1f, RZ ;  /* 0x0000001f08020819 */ /* 0x000fe400000006ff */
[----:B------:R-:W-:Y:S01]  /*3510*/  SHF.L.U32 R0, R11, 0x1f, RZ ;  /* 0x0000001f0b007819 */ /* 0x000fe200000006ff */
[----:B------:R-:W-:Y:S01]  /*3520*/  @!PT LDS RZ, [RZ] ;  /* 0x00000000fffff984 */ /* 0x000fe20000000800 */
[----:B------:R-:W-:Y:S01]  /*3530*/  @!PT LDS RZ, [RZ] ;  /* 0x00000000fffff984 */ /* 0x000fe20000000800 */
[----:B------:R-:W-:Y:S01]  /*3540*/  @!PT LDS RZ, [RZ] ;  /* 0x00000000fffff984 */ /* 0x000fe20000000800 */
[----:B------:R-:W-:Y:S01]  /*3550*/  @!PT LDS RZ, [RZ] ;  /* 0x00000000fffff984 */ /* 0x000fe20000000800 */
[----:B------:R2:W-:Y:S06]  /*3560*/  MEMBAR.ALL.CTA ;  /* 0x0000000000007992 */ /* 0x0005ec0000008000 */
[----:B--2---:R-:W2:Y:S02]  /*3570*/  FENCE.VIEW.ASYNC.S ;  /* 0x00000000000073c6 */ /* 0x004ea40000000000 */
[----:B--2---:R2:W-:Y:S01]  /*3580*/  SYNCS.ARRIVE.TRANS64.RED.A1T0 RZ, [R3+URZ], RZ ;  /* 0x000000ff03ff79a7 */ /* 0x0045e200081004ff */
[----:B------:R2:W3:Y:S01]  /*3590*/  @P0 SYNCS.PHASECHK.TRANS64.TRYWAIT P2, [UR4], R2 ;  /* 0x00000002ff0005a7 */ /* 0x0004e20008041104 */
[----:B-1----:R-:W-:Y:S01]  /*35a0*/  LOP3.LUT P1, RZ, R6, 0x1, RZ, 0xc0, !PT ;  /* 0x0000000106ff7812 */ /* 0x002fe2000782c0ff */
[----:B------:R-:W1:Y:S02]  /*35b0*/  SYNCS.PHASECHK.TRANS64.TRYWAIT P0, [UR30+0xb0], R0 ;  /* 0x0000b000ff0075a7 */ /* 0x000e64000800111e */
[----:B-123--:R-:W-:Y:S10]  /*35c0*/  @!P0 BRA `(.L_x_59) ;  /* 0x0000006000948947 */ /* 0x00eff40003800000 */
.L_x_149:
[----:B------:R-:W-:Y:S01]  /*35d0*/  IADD3 R10, PT, PT, R10, 0x1, RZ ;  /* 0x000000010a0a7810 */ /* 0x000fe20007ffe0ff */
[----:B------:R-:W-:Y:S06]  /*35e0*/  BRA.U !UP4, `(.L_x_60) ;  /* 0x000000010cc07547 */ /* 0x000fec000b800000 */
[----:B------:R-:W-:Y:S01]  /*35f0*/  UPLOP3.LUT UP2, UPT, UPT, UPT, UPT, 0x40, 0x4 ;  /* 0x000000000004789c */ /* 0x000fe20003f4e870 */
[----:B------:R-:W-:Y:S01]  /*3600*/  UMOV UR24, UR41 ;  /* 0x0000002900187c82 */ /* 0x000fe20008000000 */
[----:B------:R-:W-:Y:S01]  /*3610*/  UMOV UR23, UR40 ;  /* 0x0000002800177c82 */ /* 0x000fe20008000000 */
[----:B------:R-:W-:-:S08]  /*3620*/  UMOV UR10, UR22 ;  /* 0x00000016000a7c82 */ /* 0x000fd00008000000 */
.L_x_63:
[----:B------:R-:W-:Y:S02]  /*3630*/  UIADD3 UR24, UPT, UPT, UR24, 0x1, URZ ;  /* 0x0000000118187890 */ /* 0x000fe4000fffe0ff */
[----:B--2---:R-:W-:Y:S02]  /*3640*/  ULEA UR5, UR10, UR26, 0x3 ;  /* 0x0000001a0a057291 */ /* 0x004fe4000f8e18ff */
[----:B------:R-:W-:Y:S01]  /*3650*/  UISETP.NE.AND UP3, UPT, UR24, URZ, UPT ;  /* 0x000000ff1800728c */ /* 0x000fe2000bf65270 */
[----:B---3--:R-:W-:Y:S10]  /*3660*/  @P2 BRA `(.L_x_61) ;  /* 0x00000000000c2947 */ /* 0x008ff40003800000 */
[----:B-1----:R-:W-:Y:S04]  /*3670*/  SHF.L.U32 R3, R8, 0x1f, RZ ;  /* 0x0000001f08037819 */ /* 0x002fe800000006ff */
[----:B------:R-:W1:Y:S02]  /*3680*/  SYNCS.PHASECHK.TRANS64.TRYWAIT P0, [UR5], R3 ;  /* 0x00000003ff0075a7 */ /* 0x000e640008001105 */
[----:B-1----:R-:W-:Y:S05]  /*3690*/  @!P0 BRA `(.L_x_62) ;  /* 0x0000006000788947 */ /* 0x002fea0003800000 */
.L_x_61:
[----:B------:R-:W-:Y:S01]  /*36a0*/  UISETP.NE.AND UP0, UPT, UR23, 0x1, UPT ;  /* 0x000000011700788c */ /* 0x000fe2000bf05270 */
[----:B------:R-:W-:Y:S01]  /*36b0*/  PLOP3.LUT P2, PT, PT, PT, PT, 0x80, 0x8 ;  /* 0x000000000008781c */ /* 0x000fe20003f4f070 */
[----:B------:R-:W-:Y:S02]  /*36c0*/  UIADD3 UR4, UPT, UPT, UR10, 0x1, URZ ;  /* 0x000000010a047890 */ /* 0x000fe4000fffe0ff */
[----:B------:R-:W-:Y:S02]  /*36d0*/  UIADD3 UR25, UPT, UPT, UR5, 0x10, URZ ;  /* 0x0000001005197890 */ /* 0x000fe4000fffe0ff */
[----:B------:R-:W-:Y:S01]  /*36e0*/  UISETP.NE.AND UP1, UPT, UR4, 0x2, UPT ;  /* 0x000000020400788c */ /* 0x000fe2000bf25270 */
[----:B------:R-:W-:Y:S01]  /*36f0*/  PLOP3.LUT P0, PT, PT, PT, UP0, 0x80, 0x8 ;  /* 0x000000000008781c */ /* 0x000fe20003f0f008 */
[----:B------:R-:W-:Y:S02]  /*3700*/  UIADD3 UR23, UPT, UPT, UR23, -0x1, URZ ;  /* 0xffffffff17177890 */ /* 0x000fe4000fffe0ff */
[----:B------:R-:W-:Y:S02]  /*3710*/  USEL UR6, URZ, 0x1, UP1 ;  /* 0x00000001ff067887 */ /* 0x000fe40008800000 */
[----:B------:R-:W-:Y:S01]  /*3720*/  USEL UR22, UR4, URZ, UP1 ;  /* 0x000000ff04167287 */ /* 0x000fe20008800000 */
[----:B------:R-:W-:Y:S01]  /*3730*/  UMOV UR7, 0x40004040 ;  /* 0x4000404000077882 */ /* 0x000fe20000000000 */
[----:B------:R-:W-:Y:S02]  /*3740*/  UMOV UR5, 0x40004040 ;  /* 0x4000404000057882 */ /* 0x000fe40000000000 */
[----:B------:R-:W-:Y:S01]  /*3750*/  @UP0 ULEA UR4, UR22, UR26, 0x3 ;  /* 0x0000001a16040291 */ /* 0x000fe2000f8e18ff */
[----:B------:R-:W-:Y:S01]  /*3760*/  LOP3.LUT R8, R8, UR6, RZ, 0x3c, !PT ;  /* 0x0000000608087c12 */ /* 0x000fe2000f8e3cff */
[----:B------:R-:W-:Y:S01]  /*3770*/  ULEA UR6, UR10, UR29, 0xa ;  /* 0x0000001d0a067291 */ /* 0x000fe2000f8e50ff */
[----:B------:R-:W-:Y:S02]  /*3780*/  UMOV UR21, 0x40004040 ;  /* 0x4000404000157882 */ /* 0x000fe40000000000 */
[----:B-1----:R-:W-:Y:S01]  /*3790*/  @P0 SHF.L.U32 R0, R8, 0x1f, RZ ;  /* 0x0000001f08000819 */ /* 0x002fe200000006ff */
[----:B------:R-:W-:Y:S02]  /*37a0*/  UIADD3 UR20, UPT, UPT, UR6, 0x80, URZ ;  /* 0x0000008006147890 */ /* 0x000fe4000fffe0ff */
[----:B------:R-:W-:Y:S01]  /*37b0*/  UIADD3 UR16, UPT, UPT, UR6, 0x100, URZ ;  /* 0x0000010006107890 */ /* 0x000fe2000fffe0ff */
[----:B------:R2:W3:Y:S01]  /*37c0*/  @P0 SYNCS.PHASECHK.TRANS64.TRYWAIT P2, [UR4], R0 ;  /* 0x00000000ff0005a7 */ /* 0x0004e20008041104 */
[----:B------:R-:W-:Y:S02]  /*37d0*/  ULEA UR4, UR10, UR28, 0xa ;  /* 0x0000001c0a047291 */ /* 0x000fe4000f8e50ff */
[----:B------:R-:W-:Y:S02]  /*37e0*/  UIADD3 UR12, UPT, UPT, UR6, 0x180, URZ ;  /* 0x00000180060c7890 */ /* 0x000fe4000fffe0ff */
[----:B------:R-:W-:Y:S02]  /*37f0*/  UIADD3 UR18, UPT, UPT, UR4, 0x2, URZ ;  /* 0x0000000204127890 */ /* 0x000fe4000fffe0ff */
[----:B------:R-:W-:Y:S02]  /*3800*/  UIADD3 UR14, UPT, UPT, UR4, 0x4, URZ ;  /* 0x00000004040e7890 */ /* 0x000fe4000fffe0ff */
[----:B------:R-:W-:Y:S01]  /*3810*/  UIADD3 UR8, UPT, UPT, UR4, 0x6, URZ ;  /* 0x0000000604087890 */ /* 0x000fe2000fffe0ff */
[----:B------:R2:W-:Y:S01]  /*3820*/  UTCHMMA gdesc[UR4], gdesc[UR6], tmem[UR11], tmem[UR38], idesc[UR39], UP2 ;  /* 0x00ff2606040075ea */ /* 0x0005e2000900000b */
[----:B------:R-:W-:Y:S01]  /*3830*/  UPLOP3.LUT UP2, UPT, UPT, UPT, UPT, 0x80, 0x8 ;  /* 0x000000000008789c */ /* 0x000fe20003f4f070 */
[----:B------:R-:W-:Y:S01]  /*3840*/  UMOV UR19, 0x40004040 ;  /* 0x4000404000137882 */ /* 0x000fe20000000000 */
[----:B------:R-:W-:Y:S01]  /*3850*/  UMOV UR17, 0x40004040 ;  /* 0x4000404000117882 */ /* 0x000fe20000000000 */
[----:B------:R2:W-:Y:S01]  /*3860*/  UTCHMMA gdesc[UR18], gdesc[UR20], tmem[UR11], tmem[UR36], idesc[UR37], UPT ;  /* 0x00ff2414120075ea */ /* 0x0005e2000b80000b */
[----:B------:R-:W-:Y:S01]  /*3870*/  UMOV UR15, 0x40004040 ;  /* 0x40004040000f7882 */ /* 0x000fe20000000000 */
[----:B------:R-:W-:Y:S01]  /*3880*/  UMOV UR13, 0x40004040 ;  /* 0x40004040000d7882 */ /* 0x000fe20000000000 */
[----:B------:R-:W-:Y:S01]  /*3890*/  UMOV UR9, 0x40004040 ;  /* 0x4000404000097882 */ /* 0x000fe20000000000 */
[----:B------:R2:W-:Y:S01]  /*38a0*/  UTCHMMA gdesc[UR14], gdesc[UR16], tmem[UR11], tmem[UR34], idesc[UR35], UPT ;  /* 0x00ff22100e0075ea */ /* 0x0005e2000b80000b */
[----:B------:R2:W-:Y:S01]  /*38b0*/  UTCHMMA gdesc[UR8], gdesc[UR12], tmem[UR11], tmem[UR32], idesc[UR33], UPT ;  /* 0x00ff200c080075ea */ /* 0x0005e2000b80000b */
[----:B------:R2:W-:Y:S01]  /*38c0*/  UTCBAR.MULTICAST [UR25], URZ, UR27 ;  /* 0x000000ff190073e9 */ /* 0x0005e2000800081b */
[----:B------:R-:W-:Y:S01]  /*38d0*/  UMOV UR10, UR22 ;  /* 0x00000016000a7c82 */ /* 0x000fe20008000000 */
[----:B------:R-:W-:Y:S05]  /*38e0*/  BRA.U UP3, `(.L_x_63) ;  /* 0xfffffffd03507547 */ /* 0x000fea000b83ffff */
.L_x_60:
[----:B--2---:R-:W-:Y:S01]  /*38f0*/  UIADD3 UR4, UPT, UPT, UR31, 0x1, URZ ;  /* 0x000000011f047890 */ /* 0x004fe2000fffe0ff */
[C---:B------:R-:W-:Y:S01]  /*3900*/  ISETP.NE.AND P0, PT, R10.reuse, 0x2, PT ;  /* 0x000000020a00780c */ /* 0x040fe20003f05270 */
[----:B------:R-:W-:Y:S02]  /*3910*/  UIADD3 UR5, UPT, UPT, UR30, 0x90, URZ ;  /* 0x000000901e057890 */ /* 0x000fe4000fffe0ff */
[----:B------:R-:W-:Y:S01]  /*3920*/  UISETP.NE.AND UP0, UPT, UR4, 0x4, UPT ;  /* 0x000000040400788c */ /* 0x000fe2000bf05270 */
[----:B-1----:R-:W-:Y:S02]  /*3930*/  SEL R0, RZ, 0x1, P0 ;  /* 0x00000001ff007807 */ /* 0x002fe40000000000 */
[----:B------:R-:W-:Y:S01]  /*3940*/  SEL R10, R10, RZ, P0 ;  /* 0x000000ff0a0a7207 */ /* 0x000fe20000000000 */
[----:B------:R-:W-:Y:S01]  /*3950*/  USEL UR6, URZ, 0x1, UP0 ;  /* 0x00000001ff067887 */ /* 0x000fe20008000000 */
[----:B------:R-:W-:Y:S01]  /*3960*/  LOP3.LUT R9, R9, R0, RZ, 0x3c, !PT ;  /* 0x0000000009097212 */ /* 0x000fe200078e3cff */
[----:B------:R-:W-:Y:S01]  /*3970*/  USEL UR31, UR4, URZ, UP0 ;  /* 0x000000ff041f7287 */ /* 0x000fe20008000000 */
[----:B------:R1:W-:Y:S03]  /*3980*/  UTCBAR [UR5], URZ ;  /* 0x000000ff050073e9 */ /* 0x0003e600080000ff */
[----:B------:R-:W-:Y:S01]  /*3990*/  LOP3.LUT R11, R11, UR6, RZ, 0x3c, !PT ;  /* 0x000000060b0b7c12 */ /* 0x000fe2000f8e3cff */
[----:B------:R-:W-:Y:S07]  /*39a0*/  @P1 BRA `(.L_x_64) ;  /* 0xfffffff800a01947 */ /* 0x000fee000383ffff */
[----:B------:R-:W2:Y:S01]  /*39b0*/  S2UR UR8, SR_CgaCtaId ;  /* 0x00000000000879c3 */ /* 0x000ea20000008800 */
[----:B------:R-:W-:Y:S01]  /*39c0*/  ELECT P0, URZ, PT ;  /* 0x0000000000ff782f */ /* 0x000fe20003800000 */
[----:B------:R-:W-:Y:S01]  /*39d0*/  IMAD.MOV.U32 R0, RZ, RZ, 0x1 ;  /* 0x00000001ff007424 */ /* 0x000fe200078e00ff */
[----:B------:R-:W-:Y:S01]  /*39e0*/  UIADD3 UR26, UPT, UPT, UR26, 0xb0, URZ ;  /* 0x000000b01a1a7890 */ /* 0x000fe2000fffe0ff */
[----:B------:R-:W-:Y:S01]  /*39f0*/  SHF.L.U32 R3, R11, 0x1f, RZ ;  /* 0x0000001f0b037819 */ /* 0x000fe200000006ff */
[----:B------:R-:W-:-:S03]  /*3a00*/  UMOV UR4, 0x40 ;  /* 0x0000004000047882 */ /* 0x000fc60000000000 */
[----:B------:R-:W-:Y:S01]  /*3a10*/  UVIRTCOUNT.DEALLOC.SMPOOL 0x80 ;  /* 0x000000800000784c */ /* 0x000fe20000000000 */
[----:B--2---:R-:W-:Y:S02]  /*3a20*/  ULEA UR8, UR8, UR4, 0x18 ;  /* 0x0000000408087291 */ /* 0x004fe4000f8ec0ff */
[----:B------:R-:W-:-:S07]  /*3a30*/  ULEA UR4, UR31, UR26, 0x3 ;  /* 0x0000001a1f047291 */ /* 0x000fce000f8e18ff */
[----:B------:R2:W-:Y:S02]  /*3a40*/  @P0 STS.U8 [UR8+0x1c], R0 ;  /* 0x00001c00ff000988 */ /* 0x0005e40008000008 */
[----:B------:R-:W4:Y:S02]  /*3a50*/  SYNCS.PHASECHK.TRANS64.TRYWAIT P0, [UR4], R3 ;  /* 0x00000003ff0075a7 */ /* 0x000f240008001104 */
[----:B--2-4-:R-:W-:Y:S05]  /*3a60*/  @!P0 BRA `(.L_x_65) ;  /* 0x0000005c009c8947 */ /* 0x014fea0003800000 */
.L_x_152:
[----:B------:R-:W-:-:S04]  /*3a70*/  UIADD3 UR4, UPT, UPT, UR31, 0x1, URZ ;  /* 0x000000011f047890 */ /* 0x000fc8000fffe0ff */
[----:B------:R-:W-:-:S04]  /*3a80*/  UISETP.NE.AND UP0, UPT, UR4, 0x4, UPT ;  /* 0x000000040400788c */ /* 0x000fc8000bf05270 */
[----:B------:R-:W-:Y:S02]  /*3a90*/  USEL UR6, URZ, 0x1, UP0 ;  /* 0x00000001ff067887 */ /* 0x000fe40008000000 */
[----:B------:R-:W-:-:S04]  /*3aa0*/  USEL UR4, UR4, URZ, UP0 ;  /* 0x000000ff04047287 */ /* 0x000fc80008000000 */
[----:B-1----:R-:W-:Y:S01]  /*3ab0*/  ULEA UR5, UR4, UR26, 0x3 ;  /* 0x0000001a04057291 */ /* 0x002fe2000f8e18ff */
[----:B------:R-:W-:-:S04]  /*3ac0*/  LOP3.LUT R2, R11, UR6, RZ, 0x3c, !PT ;  /* 0x000000060b027c12 */ /* 0x000fc8000f8e3cff */
[----:B--2---:R-:W-:-:S04]  /*3ad0*/  SHF.L.U32 R3, R2, 0x1f, RZ ;  /* 0x0000001f02037819 */ /* 0x004fc800000006ff */
[----:B------:R-:W1:Y:S02]  /*3ae0*/  SYNCS.PHASECHK.TRANS64.TRYWAIT P0, [UR5], R3 ;  /* 0x00000003ff0075a7 */ /* 0x000e640008001105 */
[----:B-1----:R-:W-:Y:S05]  /*3af0*/  @!P0 BRA `(.L_x_66) ;  /* 0x0000005c00908947 */ /* 0x002fea0003800000 */
.L_x_154:
[----:B------:R-:W-:-:S04]  /*3b00*/  UIADD3 UR4, UPT, UPT, UR4, 0x1, URZ ;  /* 0x0000000104047890 */ /* 0x000fc8000fffe0ff */
[----:B------:R-:W-:-:S04]  /*3b10*/  UISETP.NE.AND UP0, UPT, UR4, 0x4, UPT ;  /* 0x000000040400788c */ /* 0x000fc8000bf05270 */
[----:B------:R-:W-:Y:S02]  /*3b20*/  USEL UR6, URZ, 0x1, UP0 ;  /* 0x00000001ff067887 */ /* 0x000fe40008000000 */
[----:B------:R-:W-:-:S04]  /*3b30*/  USEL UR4, UR4, URZ, UP0 ;  /* 0x000000ff04047287 */ /* 0x000fc80008000000 */
[----:B------:R-:W-:Y:S01]  /*3b40*/  ULEA UR5, UR4, UR26, 0x3 ;  /* 0x0000001a04057291 */ /* 0x000fe2000f8e18ff */
[----:B------:R-:W-:-:S04]  /*3b50*/  LOP3.LUT R2, R2, UR6, RZ, 0x3c, !PT ;  /* 0x0000000602027c12 */ /* 0x000fc8000f8e3cff */
[----:B-1----:R-:W-:-:S04]  /*3b60*/  SHF.L.U32 R3, R2, 0x1f, RZ ;  /* 0x0000001f02037819 */ /* 0x002fc800000006ff */
[----:B------:R-:W1:Y:S02]  /*3b70*/  SYNCS.PHASECHK.TRANS64.TRYWAIT P0, [UR5], R3 ;  /* 0x00000003ff0075a7 */ /* 0x000e640008001105 */
[----:B-1----:R-:W-:Y:S05]  /*3b80*/  @!P0 BRA `(.L_x_67) ;  /* 0x0000005c00848947 */ /* 0x002fea0003800000 */
.L_x_156:
[----:B------:R-:W-:-:S04]  /*3b90*/  UIADD3 UR4, UPT, UPT, UR4, 0x1, URZ ;  /* 0x0000000104047890 */ /* 0x000fc8000fffe0ff */
[----:B------:R-:W-:-:S04]  /*3ba0*/  UISETP.NE.AND UP0, UPT, UR4, 0x4, UPT ;  /* 0x000000040400788c */ /* 0x000fc8000bf05270 */
[----:B------:R-:W-:Y:S02]  /*3bb0*/  USEL UR5, URZ, 0x1, UP0 ;  /* 0x00000001ff057887 */ /* 0x000fe40008000000 */
[----:B------:R-:W-:-:S04]  /*3bc0*/  USEL UR4, UR4, URZ, UP0 ;  /* 0x000000ff04047287 */ /* 0x000fc80008000000 */
[----:B------:R-:W-:Y:S01]  /*3bd0*/  ULEA UR4, UR4, UR26, 0x3 ;  /* 0x0000001a04047291 */ /* 0x000fe2000f8e18ff */
[----:B-1----:R-:W-:-:S04]  /*3be0*/  LOP3.LUT R3, R2, UR5, RZ, 0x3c, !PT ;  /* 0x0000000502037c12 */ /* 0x002fc8000f8e3cff */
[----:B------:R-:W-:-:S04]  /*3bf0*/  SHF.L.U32 R3, R3, 0x1f, RZ ;  /* 0x0000001f03037819 */ /* 0x000fc800000006ff */
[----:B------:R-:W1:Y:S02]  /*3c00*/  SYNCS.PHASECHK.TRANS64.TRYWAIT P0, [UR4], R3 ;  /* 0x00000003ff0075a7 */ /* 0x000e640008001104 */
[----:B-1----:R-:W-:Y:S05]  /*3c10*/  @!P0 BRA `(.L_x_68) ;  /* 0x0000005c00788947 */ /* 0x002fea0003800000 */
.L_x_158:
[----:B------:R-:W-:Y:S01]  /*3c20*/  NOP ;  /* 0x0000000000007918 */ /* 0x000fe20000000000 */
[----:B-1----:R-:W1:Y:S01]  /*3c30*/  LDS R0, [UR8+0x14] ;  /* 0x00001408ff007984 */ /* 0x002e620008000800 */
[----:B------:R-:W-:Y:S01]  /*3c40*/  ULOP3.LUT UR4, UR42, 0xffff, URZ, 0xc0, !UPT ;  /* 0x0000ffff2a047892 */ /* 0x000fe2000f8ec0ff */
[----:B------:R-:W-:Y:S01]  /*3c50*/  UMOV UR5, 0xffff ;  /* 0x0000ffff00057882 */ /* 0x000fe20000000000 */
[----:B------:R-:W-:Y:S02]  /*3c60*/  UMOV UR6, 0x1 ;  /* 0x0000000100067882 */ /* 0x000fe40000000000 */
[----:B------:R-:W-:-:S04]  /*3c70*/  USHF.R.U32.HI UR4, URZ, 0x5, UR4 ;  /* 0x00000005ff047899 */ /* 0x000fc80008011604 */
[----:B------:R-:W-:Y:S02]  /*3c80*/  USHF.L.U32 UR5, UR5, UR4, URZ ;  /* 0x0000000405057299 */ /* 0x000fe400080006ff */
[----:B------:R-:W-:-:S04]  /*3c90*/  USHF.L.U32 UR4, UR6, UR4, URZ ;  /* 0x0000000406047299 */ /* 0x000fc800080006ff */
[----:B-1----:R-:W-:-:S04]  /*3ca0*/  LOP3.LUT R0, R0, UR5, RZ, 0xc0, !PT ;  /* 0x0000000500007c12 */ /* 0x002fc8000f8ec0ff */
[----:B------:R-:W-:-:S13]  /*3cb0*/  ISETP.NE.AND P0, PT, R0, UR5, PT ;  /* 0x0000000500007c0c */ /* 0x000fda000bf05270 */
[----:B------:R-:W-:Y:S05]  /*3cc0*/  @P0 BRA `(.L_x_69) ;  /* 0x0000000000580947 */ /* 0x000fea0003800000 */
[----:B------:R-:W1:Y:S02]  /*3cd0*/  LDS R0, [UR8+0x18] ;  /* 0x00001808ff007984 */ /* 0x000e640008000800 */
[----:B-1----:R-:W-:-:S04]  /*3ce0*/  LOP3.LUT R0, R0, UR4, RZ, 0xc0, !PT ;  /* 0x0000000400007c12 */ /* 0x002fc8000f8ec0ff */
[----:B------:R-:W-:-:S13]  /*3cf0*/  ISETP.NE.AND P0, PT, R0, UR4, PT ;  /* 0x0000000400007c0c */ /* 0x000fda000bf05270 */
[----:B------:R-:W-:Y:S05]  /*3d00*/  @P0 BRA `(.L_x_70) ;  /* 0x00000000003c0947 */ /* 0x000fea0003800000 */
[----:B------:R-:W1:Y:S01]  /*3d10*/  S2R R2, SR_LANEID ;  /* 0x0000000000027919 */ /* 0x000e620000000000 */
[----:B------:R-:W-:Y:S01]  /*3d20*/  ULOP3.LUT UR5, URZ, UR5, URZ, 0x33, !UPT ;  /* 0x00000005ff057292 */ /* 0x000fe2000f8e33ff */
[----:B------:R-:W-:Y:S01]  /*3d30*/  LOP3.LUT R4, RZ, UR4, RZ, 0x33, !PT ;  /* 0x00000004ff047c12 */ /* 0x000fe2000f8e33ff */
[----:B------:R-:W-:Y:S02]  /*3d40*/  VOTEU.ANY UR4, UPT, PT ;  /* 0x0000000000047886 */ /* 0x000fe400038e0100 */
[----:B------:R-:W-:Y:S01]  /*3d50*/  UFLO.U32 UR4, UR4 ;  /* 0x00000004000472bd */ /* 0x000fe200080e0000 */
[----:B------:R-:W2:Y:S01]  /*3d60*/  REDUX UR6, R4 ;  /* 0x00000000040673c4 */ /* 0x000ea20000000000 */
[----:B------:R-:W-:-:S06]  /*3d70*/  IMAD.U32 R0, RZ, RZ, UR5 ;  /* 0x00000005ff007e24 */ /* 0x000fcc000f8e00ff */
[----:B------:R4:W-:Y:S01]  /*3d80*/  UTCATOMSWS.AND URZ, UR5 ;  /* 0x0000000500ff79e3 */ /* 0x0009e20008000000 */
[----:B------:R-:W3:Y:S01]  /*3d90*/  REDUX UR7, R0 ;  /* 0x00000000000773c4 */ /* 0x000ee20000000000 */
[----:B-1----:R-:W-:Y:S01]  /*3da0*/  ISETP.EQ.U32.AND P0, PT, R2, UR4, PT ;  /* 0x0000000402007c0c */ /* 0x002fe2000bf02070 */
[----:B--2---:R-:W-:Y:S01]  /*3db0*/  IMAD.U32 R2, RZ, RZ, UR6 ;  /* 0x00000006ff027e24 */ /* 0x004fe2000f8e00ff */
[----:B---3--:R-:W-:-:S11]  /*3dc0*/  MOV R3, UR7 ;  /* 0x0000000700037c02 */ /* 0x008fd60008000f00 */
[----:B------:R4:W-:Y:S04]  /*3dd0*/  @P0 ATOMS.AND RZ, [UR8+0x14], R3 ;  /* 0x00001403ffff098c */ /* 0x0009e8000a800008 */
[----:B------:R4:W-:Y:S01]  /*3de0*/  @P0 ATOMS.AND RZ, [UR8+0x18], R2 ;  /* 0x00001802ffff098c */ /* 0x0009e2000a800008 */
[----:B------:R-:W-:Y:S05]  /*3df0*/  BRA `(.L_x_71) ;  /* 0x0000000000147947 */ /* 0x000fea0003800000 */
.L_x_70:
[----:B------:R-:W-:Y:S02]  /*3e00*/  MOV R2, 0x3e20 ;  /* 0x00003e2000027802 */ /* 0x000fe40000000f00 */
[----:B---3-5:R-:W-:Y:S05]  /*3e10*/  CALL.REL.NOINC `($__internal_0_$__cuda_sm10x_tcgen05_guardrail_trap_col_being_dealloced_not_returned_by_alloc) ;  /* 0x0000006000607944 */ /* 0x028fea0003c00000 */
[----:B------:R-:W-:Y:S05]  /*3e20*/  BRA `(.L_x_71) ;  /* 0x0000000000087947 */ /* 0x000fea0003800000 */
.L_x_69:
[----:B------:R-:W-:Y:S02]  /*3e30*/  MOV R2, 0x3e50 ;  /* 0x00003e5000027802 */ /* 0x000fe40000000f00 */
[----:B---3-5:R-:W-:Y:S05]  /*3e40*/  CALL.REL.NOINC `($__internal_2_$__cuda_sm10x_tcgen05_guardrail_trap_unallocated_columns_being_dealloced) ;  /* 0x00000060006c7944 */ /* 0x028fea0003c00000 */
.L_x_71:
[----:B------:R-:W-:Y:S01]  /*3e50*/  NOP ;  /* 0x0000000000007918 */ /* 0x000fe20000000000 */
[----:B----4-:R-:W-:Y:S05]  /*3e60*/  EXIT ;  /* 0x000000000000794d */ /* 0x010fea0003800000 */
.L_x_53:
[----:B------:R-:W-:-:S09]  /*3e70*/  UISETP.NE.OR UP0, UPT, UR17, 0x3, !UP3 ;  /* 0x000000031100788c */ /* 0x000fd2000df05670 */
[----:B------:R-:W-:Y:S05]  /*3e80*/  BRA.U UP0, `(.L_x_72) ;  /* 0x0000001100547547 */ /* 0x000fea000b800000 */
[----:B------:R-:W1:Y:S01]  /*3e90*/  LDCU UR31, c[0x0][0x370] ;  /* 0x00006e00ff1f77ac */ /* 0x000e620008000800 */
[----:B------:R-:W2:Y:S01]  /*3ea0*/  LDC.64 R16, c[0x0][0x348] ;  /* 0x0000d200ff107b82 */ /* 0x000ea20000000a00 */
[----:B------:R-:W-:Y:S02]  /*3eb0*/  HFMA2 R13, -RZ, RZ, 0, 0 ;  /* 0x00000000ff0d7431 */ /* 0x000fe400000001ff */
[----:B------:R-:W-:Y:S01]  /*3ec0*/  IMAD.MOV.U32 R15, RZ, RZ, 0x1 ;  /* 0x00000001ff0f7424 */ /* 0x000fe200078e00ff */
[----:B------:R-:W1:Y:S01]  /*3ed0*/  LDCU.128 UR48, c[0x0][0xb10] ;  /* 0x00016200ff3077ac */ /* 0x000e620008000c00 */
[----:B------:R-:W-:Y:S01]  /*3ee0*/  IMAD.MOV.U32 R14, RZ, RZ, RZ ;  /* 0x000000ffff0e7224 */ /* 0x000fe200078e00ff */
[----:B------:R-:W-:Y:S01]  /*3ef0*/  MOV R7, 0x2000 ;  /* 0x0000200000077802 */ /* 0x000fe20000000f00 */
[----:B------:R-:W3:Y:S01]  /*3f00*/  LDCU UR30, c[0x0][0x374] ;  /* 0x00006e80ff1e77ac */ /* 0x000ee20008000800 */
[----:B------:R-:W4:Y:S01]  /*3f10*/  LDC.64 R2, c[0x0][0x888] ;  /* 0x00022200ff027b82 */ /* 0x000f220000000a00 */
[----:B------:R-:W3:Y:S01]  /*3f20*/  LDCU UR15, c[0x0][0xb0c] ;  /* 0x00016180ff0f77ac */ /* 0x000ee20008000800 */
[----:B------:R-:W2:Y:S06]  /*3f30*/  LDCU UR40, c[0x0][0xb20] ;  /* 0x00016400ff2877ac */ /* 0x000eac0008000800 */
[----:B------:R-:W4:Y:S01]  /*3f40*/  LDC.64 R4, c[0x0][0x890] ;  /* 0x00022400ff047b82 */ /* 0x000f220000000a00 */
[----:B------:R-:W2:Y:S01]  /*3f50*/  LDCU UR4, c[0x0][0xb30] ;  /* 0x00016600ff0477ac */ /* 0x000ea20008000800 */
[----:B------:R-:W-:Y:S01]  /*3f60*/  UMOV UR21, 0x400 ;  /* 0x0000040000157882 */ /* 0x000fe20000000000 */
[----:B-1----:R-:W-:-:S02]  /*3f70*/  UIMAD.WIDE.U32 UR6, UR31, UR48, URZ ;  /* 0x000000301f0672a5 */ /* 0x002fc4000f8e00ff */
[----:B---3--:R-:W-:Y:S02]  /*3f80*/  UIMAD.WIDE.U32 UR8, UR30, UR51, URZ ;  /* 0x000000331e0872a5 */ /* 0x008fe4000f8e00ff */
[----:B------:R-:W-:Y:S02]  /*3f90*/  ULEA UR21, UR47, UR21, 0x18 ;  /* 0x000000152f157291 */ /* 0x000fe4000f8ec0ff */
[----:B------:R-:W-:Y:S02]  /*3fa0*/  UPLOP3.LUT UP3, UPT, UPT, UPT, UPT, 0x40, 0x4 ;  /* 0x000000000004789c */ /* 0x000fe40003f6e870 */
[----:B------:R-:W-:Y:S01]  /*3fb0*/  UIADD3 UR37, UPT, UPT, UR21, 0x38, URZ ;  /* 0x0000003815257890 */ /* 0x000fe2000fffe0ff */
[----:B------:R-:W-:Y:S01]  /*3fc0*/  UMOV UR6, UR7 ;  /* 0x0000000700067c82 */ /* 0x000fe20008000000 */
[----:B------:R-:W-:Y:S01]  /*3fd0*/  UMOV UR38, UR9 ;  /* 0x0000000900267c82 */ /* 0x000fe20008000000 */
[----:B------:R-:W-:Y:S02]  /*3fe0*/  UISETP.GE.AND UP0, UPT, UR42, 0x1, UPT ;  /* 0x000000012a00788c */ /* 0x000fe4000bf06270 */
[----:B------:R-:W-:Y:S01]  /*3ff0*/  UISETP.NE.AND UP4, UPT, UR42, 0x1, UPT ;  /* 0x000000012a00788c */ /* 0x000fe2000bf85270 */
[----:B------:R-:W1:Y:S01]  /*4000*/  LDCU.64 UR22, c[0x0][0xb28] ;  /* 0x00016500ff1677ac */ /* 0x000e620008000a00 */
[----:B------:R-:W-:-:S02]  /*4010*/  UISETP.NE.AND UP6, UPT, UR15, 0x1, UPT ;  /* 0x000000010f00788c */ /* 0x000fc4000bfc5270 */
[----:B------:R-:W-:Y:S02]  /*4020*/  UISETP.NE.AND UP5, UPT, UR50, 0x1, UPT ;  /* 0x000000013200788c */ /* 0x000fe4000bfa5270 */
[----:B------:R-:W-:Y:S02]  /*4030*/  UIADD3 UR33, UPT, UPT, UR21, 0x20, URZ ;  /* 0x0000002015217890 */ /* 0x000fe4000fffe0ff */
[----:B------:R-:W-:Y:S02]  /*4040*/  UIADD3 UR25, UPT, UPT, UR21, 0x28, URZ ;  /* 0x0000002815197890 */ /* 0x000fe4000fffe0ff */
[----:B------:R-:W-:Y:S02]  /*4050*/  UIADD3 UR17, UPT, UPT, UR21, 0x30, URZ ;  /* 0x0000003015117890 */ /* 0x000fe4000fffe0ff */
[----:B------:R-:W-:Y:S02]  /*4060*/  UPRMT UR37, UR47, 0x654, UR37 ;  /* 0x000006542f257896 */ /* 0x000fe40008000025 */
[----:B------:R-:W-:-:S02]  /*4070*/  USHF.R.U32.HI UR39, URZ, UR49, UR6 ;  /* 0x00000031ff277299 */ /* 0x000fc40008011606 */
[----:B--2---:R-:W-:Y:S02]  /*4080*/  USHF.R.U32.HI UR38, URZ, UR40, UR38 ;  /* 0x00000028ff267299 */ /* 0x004fe40008011626 */
[----:B------:R-:W-:-:S11]  /*4090*/  UISETP.NE.AND UP2, UPT, UR4, 0x1, UPT ;  /* 0x000000010400788c */ /* 0x000fd6000bf45270 */
.L_x_83:
[C---:B------:R-:W-:Y:S02]  /*40a0*/  LEA R12, R14.reuse, UR21, 0x3 ;  /* 0x000000150e0c7c11 */ /* 0x040fe4000f8e18ff */
[----:B------:R-:W-:Y:S02]  /*40b0*/  SHF.L.U32 R9, R13, 0x1f, RZ ;  /* 0x0000001f0d097819 */ /* 0x000fe400000006ff */
[----:B------:R-:W-:Y:S02]  /*40c0*/  LEA R10, R14, UR21, 0x4 ;  /* 0x000000150e0a7c11 */ /* 0x000fe4000f8e20ff */
[----:B--2---:R-:W2:Y:S02]  /*40d0*/  SYNCS.PHASECHK.TRANS64.TRYWAIT P0, [R12+URZ+0x70], R9 ;  /* 0x000070090c0075a7 */ /* 0x004ea400080011ff */
[----:B--2---:R-:W-:Y:S05]  /*40e0*/  @!P0 BRA `(.L_x_73) ;  /* 0x00000058005c8947 */ /* 0x004fea0003800000 */
.L_x_159:
[----:B--2---:R-:W2:Y:S01]  /*40f0*/  LDS.128 R8, [R10+0x100] ;  /* 0x000100000a087984 */ /* 0x004ea20000000c00 */
[----:B------:R-:W-:Y:S01]  /*4100*/  UISETP.GE.AND UP0, UPT, UR42, 0x1, UPT ;  /* 0x000000012a00788c */ /* 0x000fe2000bf06270 */
[----:B------:R-:W-:Y:S01]  /*4110*/  @!PT LDS RZ, [RZ] ;  /* 0x00000000fffff984 */ /* 0x000fe20000000800 */
[----:B------:R-:W-:Y:S01]  /*4120*/  @!PT LDS RZ, [RZ] ;  /* 0x00000000fffff984 */ /* 0x000fe20000000800 */
[----:B------:R-:W-:Y:S01]  /*4130*/  @!PT LDS RZ, [RZ] ;  /* 0x00000000fffff984 */ /* 0x000fe20000000800 */
[----:B------:R-:W-:Y:S01]  /*4140*/  @!PT LDS RZ, [RZ] ;  /* 0x00000000fffff984 */ /* 0x000fe20000000800 */
[----:B------:R3:W-:Y:S06]  /*4150*/  MEMBAR.ALL.CTA ;  /* 0x0000000000007992 */ /* 0x0007ec0000008000 */
[----:B---3--:R-:W3:Y:S01]  /*4160*/  FENCE.VIEW.ASYNC.S ;  /* 0x00000000000073c6 */ /* 0x008ee20000000000 */
[----:B--2---:R-:W-:Y:S11]  /*4170*/  LOP3.LUT P0, RZ, R10, 0x1, RZ, 0xc0, !PT ;  /* 0x000000010aff7812 */ /* 0x004ff6000780c0ff */
[----:B------:R-:W-:Y:S02]  /*4180*/  @!UPT UIADD3 URZ, UPT, UPT, URZ, URZ, URZ ;  /* 0x000000fffffff290 */ /* 0x000fe4000fffe0ff */
[----:B---3--:R-:W-:Y:S01]  /*4190*/  VOTEU.ANY UP1, P0 ;  /* 0x0000000000ff7886 */ /* 0x008fe20000020100 */
[----:B------:R-:W-:Y:S11]  /*41a0*/  PLOP3.LUT P0, PT, PT, PT, UP1, 0x80, 0x8 ;  /* 0x000000000008781c */ /* 0x000ff60003f0f018 */
[----:B------:R-:W-:Y:S02]  /*41b0*/  @!UPT UIADD3 URZ, UPT, UPT, URZ, URZ, URZ ;  /* 0x000000fffffff290 */ /* 0x000fe4000fffe0ff */
[----:B------:R-:W-:Y:S02]  /*41c0*/  @P0 SHF.R.U32.HI R0, RZ, 0x10, R9 ;  /* 0x00000010ff000819 */ /* 0x000fe40000011609 */
[----:B------:R-:W-:Y:S02]  /*41d0*/  @P0 MOV R6, R8 ;  /* 0x0000000800060202 */ /* 0x000fe40000000f00 */
[----:B------:R-:W-:Y:S01]  /*41e0*/  @P0 R2UR UR4, R0 ;  /* 0x00000000000402ca */ /* 0x000fe200000e0000 */
[----:B------:R-:W-:Y:S01]  /*41f0*/  VIADD R0, R12, 0x80 ;  /* 0x000000800c007836 */ /* 0x000fe20000000000 */
[----:B------:R-:W-:Y:S02]  /*4200*/  @P0 LOP3.LUT R8, R9, 0xffff, RZ, 0xc0, !PT ;  /* 0x0000ffff09080812 */ /* 0x000fe400078ec0ff */
[----:B------:R-:W-:Y:S02]  /*4210*/  @P0 R2UR UR6, R6 ;  /* 0x00000000060602ca */ /* 0x000fe400000e0000 */
[----:B------:R-:W-:Y:S02]  /*4220*/  PRMT R0, RZ, 0x654, R0 ;  /* 0x00000654ff007816 */ /* 0x000fe40000000000 */
[----:B------:R-:W-:Y:S02]  /*4230*/  @P0 R2UR UR5, R8 ;  /* 0x00000000080502ca */ /* 0x000fe400000e0000 */
[----:B------:R2:W-:Y:S03]  /*4240*/  SYNCS.ARRIVE.TRANS64.RED.A1T0 RZ, [R0+URZ], RZ ;  /* 0x000000ff00ff79a7 */ /* 0x0005e600081004ff */
[----:B------:R-:W-:Y:S04]  /*4250*/  @UP1 UMOV UR29, UR4 ;  /* 0x00000004001d1c82 */ /* 0x000fe80008000000 */
[----:B------:R-:W-:Y:S04]  /*4260*/  @UP1 UMOV UR14, UR6 ;  /* 0x00000006000e1c82 */ /* 0x000fe80008000000 */
[----:B------:R-:W-:Y:S01]  /*4270*/  @UP1 UMOV UR13, UR5 ;  /* 0x00000005000d1c82 */ /* 0x000fe20008000000 */
[----:B------:R-:W-:Y:S05]  /*4280*/  BRA.U !UP0, `(.L_x_74) ;  /* 0x0000000108a47547 */ /* 0x000fea000b800000 */
[----:B------:R-:W-:Y:S02]  /*4290*/  UIMAD.WIDE.U32 UR18, UR13, UR51, URZ ;  /* 0x000000330d1272a5 */ /* 0x000fe4000f8e00ff */
[----:B------:R-:W-:Y:S02]  /*42a0*/  UIMAD.WIDE.U32 UR26, UR14, UR48, URZ ;  /* 0x000000300e1a72a5 */ /* 0x000fe4000f8e00ff */
[----:B------:R-:W-:Y:S02]  /*42b0*/  USEL UR4, UR30, UR38, !UP5 ;  /* 0x000000261e047287 */ /* 0x000fe4000e800000 */
[----:B------:R-:W-:Y:S02]  /*42c0*/  USEL UR7, UR31, UR39, !UP6 ;  /* 0x000000271f077287 */ /* 0x000fe4000f000000 */
[----:B-1----:R-:W-:Y:S02]  /*42d0*/  UIMAD.WIDE.U32 UR8, UR4, UR22, URZ ;  /* 0x00000016040872a5 */ /* 0x002fe4000f8e00ff */
[----:B------:R-:W-:Y:S01]  /*42e0*/  UIMAD.WIDE.U32 UR10, UR7, UR22, URZ ;  /* 0x00000016070a72a5 */ /* 0x000fe2000f8e00ff */
[----:B------:R-:W-:Y:S02]  /*42f0*/  UMOV UR5, UR19 ;  /* 0x0000001300057c82 */ /* 0x000fe40008000000 */
[----:B------:R-:W-:Y:S03]  /*4300*/  USHF.R.U32.HI UR6, URZ, UR40, UR5 ;  /* 0x00000028ff067299 */ /* 0x000fe60008011605 */
[----:B------:R-:W-:Y:S01]  /*4310*/  UMOV UR5, UR27 ;  /* 0x0000001b00057c82 */ /* 0x000fe20008000000 */
[----:B------:R-:W-:Y:S02]  /*4320*/  USEL UR6, UR13, UR6, !UP5 ;  /* 0x000000060d067287 */ /* 0x000fe4000e800000 */
[----:B------:R-:W-:Y:S03]  /*4330*/  USHF.R.U32.HI UR12, URZ, UR49, UR5 ;  /* 0x00000031ff0c7299 */ /* 0x000fe60008011605 */
[----:B------:R-:W-:Y:S02]  /*4340*/  UMOV UR5, UR9 ;  /* 0x0000000900057c82 */ /* 0x000fe40008000000 */
[----:B------:R-:W-:Y:S03]  /*4350*/  @UP4 USHF.R.U32.HI UR4, URZ, UR23, UR5 ;  /* 0x00000017ff044299 */ /* 0x000fe60008011605 */
[----:B------:R-:W-:Y:S01]  /*4360*/  UMOV UR5, UR11 ;  /* 0x0000000b00057c82 */ /* 0x000fe20008000000 */
[----:B------:R-:W-:Y:S02]  /*4370*/  UIMAD UR4, UR42, UR4, URZ ;  /* 0x000000042a0472a4 */ /* 0x000fe4000f8e02ff */
[----:B------:R-:W-:Y:S02]  /*4380*/  @UP4 USHF.R.U32.HI UR7, URZ, UR23, UR5 ;  /* 0x00000017ff074299 */ /* 0x000fe40008011605 */
[----:B------:R-:W-:Y:S02]  /*4390*/  UIMAD.WIDE.U32 UR10, UR6, UR22, URZ ;  /* 0x00000016060a72a5 */ /* 0x000fe4000f8e00ff */
[----:B------:R-:W-:Y:S02]  /*43a0*/  USEL UR5, UR14, UR12, !UP6 ;  /* 0x0000000c0e057287 */ /* 0x000fe4000f000000 */
[----:B------:R-:W-:Y:S02]  /*43b0*/  UIMAD UR8, UR42, UR7, URZ ;  /* 0x000000072a0872a4 */ /* 0x000fe4000f8e02ff */
[----:B------:R-:W-:Y:S03]  /*43c0*/  UISETP.GE.AND UP0, UPT, UR6, UR4, UPT ;  /* 0x000000040600728c */ /* 0x000fe6000bf06270 */
[----:B------:R-:W-:Y:S01]  /*43d0*/  UMOV UR4, UR11 ;  /* 0x0000000b00047c82 */ /* 0x000fe20008000000 */
[----:B------:R-:W-:Y:S02]  /*43e0*/  UISETP.GE.OR UP0, UPT, UR5, UR8, UP0 ;  /* 0x000000080500728c */ /* 0x000fe40008706670 */
[----:B------:R-:W-:Y:S02]  /*43f0*/  USHF.R.U32.HI UR4, URZ, UR23, UR4 ;  /* 0x00000017ff047299 */ /* 0x000fe40008011604 */
[----:B------:R-:W-:Y:S02]  /*4400*/  UIMAD.WIDE.U32 UR8, UR5, UR22, URZ ;  /* 0x00000016050872a5 */ /* 0x000fe4000f8e00ff */
[----:B------:R-:W-:Y:S04]  /*4410*/  USEL UR10, UR6, UR4, !UP4 ;  /* 0x00000004060a7287 */ /* 0x000fe8000e000000 */
[----:B------:R-:W-:Y:S01]  /*4420*/  UIADD3 UR11, UPT, UPT, -UR10, URZ, URZ ;  /* 0x000000ff0a0b7290 */ /* 0x000fe2000fffe1ff */
[----:B------:R-:W-:Y:S02]  /*4430*/  @!UP0 UMOV UR4, UR9 ;  /* 0x0000000900048c82 */ /* 0x000fe40008000000 */
[----:B------:R-:W-:Y:S02]  /*4440*/  @!UP0 USHF.R.U32.HI UR4, URZ, UR23, UR4 ;  /* 0x00000017ff048299 */ /* 0x000fe40008011604 */
[----:B------:R-:W-:Y:S02]  /*4450*/  UIMAD UR8, UR42, UR11, UR6 ;  /* 0x0000000b2a0872a4 */ /* 0x000fe4000f8e0206 */
[----:B------:R-:W-:Y:S04]  /*4460*/  @!UP0 USEL UR4, UR5, UR4, !UP4 ;  /* 0x0000000405048287 */ /* 0x000fe8000e000000 */
[----:B------:R-:W-:Y:S02]  /*4470*/  @!UP0 UIMAD UR8, UR7, UR8, UR4 ;  /* 0x00000008070882a4 */ /* 0x000fe4000f8e0204 */
[----:B------:R-:W-:Y:S02]  /*4480*/  @!UP0 UIADD3 UR9, UPT, UPT, UR10, -UR4, URZ ;  /* 0x800000040a098290 */ /* 0x000fe4000fffe0ff */
[----:B------:R-:W-:Y:S02]  /*4490*/  UIADD3 UR4, UPT, UPT, -UR5, URZ, URZ ;  /* 0x000000ff05047290 */ /* 0x000fe4000fffe1ff */
[----:B------:R-:W-:Y:S02]  /*44a0*/  UIADD3 UR7, UPT, UPT, -UR6, URZ, URZ ;  /* 0x000000ff06077290 */ /* 0x000fe4000fffe1ff */
[----:B------:R-:W-:Y:S02]  /*44b0*/  @!UP0 UIMAD UR6, UR9, UR42, UR5 ;  /* 0x0000002a090682a4 */ /* 0x000fe4000f8e0205 */
[----:B------:R-:W-:Y:S02]  /*44c0*/  UIMAD UR14, UR15, UR4, UR14 ;  /* 0x000000040f0e72a4 */ /* 0x000fe4000f8e020e */
[----:B------:R-:W-:Y:S01]  /*44d0*/  UIMAD UR13, UR50, UR7, UR13 ;  /* 0x00000007320d72a4 */ /* 0x000fe2000f8e020d */
[----:B------:R-:W-:Y:S02]  /*44e0*/  @!UP0 UMOV UR5, UR8 ;  /* 0x0000000800058c82 */ /* 0x000fe40008000000 */
[----:B------:R-:W-:Y:S02]  /*44f0*/  UIMAD UR14, UR5, UR15, UR14 ;  /* 0x0000000f050e72a4 */ /* 0x000fe4000f8e020e */
[----:B------:R-:W-:Y:S11]  /*4500*/  UIMAD UR13, UR6, UR50, UR13 ;  /* 0x00000032060d72a4 */ /* 0x000ff6000f8e020d */
[----:B------:R-:W-:Y:S01]  /*4510*/  @!UPT UIADD3 URZ, UPT, UPT, URZ, URZ, URZ ;  /* 0x000000fffffff290 */ /* 0x000fe2000fffe0ff */
.L_x_74:
[----:B------:R-:W3:Y:S01]  /*4520*/  @!UP2 LDCU.128 UR8, c[0x0][0xb10] ;  /* 0x00016200ff08a7ac */ /* 0x000ee20008000c00 */
[C---:B----4-:R-:W-:Y:S02]  /*4530*/  ISETP.NE.U32.AND P1, PT, R4.reuse, RZ, PT ;  /* 0x000000ff0400720c */ /* 0x050fe40003f25070 */
[----:B------:R-:W-:Y:S02]  /*4540*/  ISETP.NE.U32.AND P0, PT, R4, RZ, PT ;  /* 0x000000ff0400720c */ /* 0x000fe40003f05070 */
[C---:B------:R-:W-:Y:S02]  /*4550*/  ISETP.NE.AND.EX P1, PT, R5.reuse, RZ, PT, P1 ;  /* 0x000000ff0500720c */ /* 0x040fe40003f25310 */
[----:B------:R-:W-:Y:S01]  /*4560*/  ISETP.NE.AND.EX P0, PT, R5, RZ, PT, P0 ;  /* 0x000000ff0500720c */ /* 0x000fe20003f05300 */
[----:B------:R-:W4:Y:S01]  /*4570*/  @!UP2 LDCU UR5, c[0x0][0xb0c] ;  /* 0x00016180ff05a7ac */ /* 0x000f220008000800 */
[----:B------:R-:W-:Y:S01]  /*4580*/  SHF.L.U32 R9, R15, 0x1f, RZ ;  /* 0x0000001f0f097819 */ /* 0x000fe200000006ff */
[----:B------:R-:W-:Y:S02]  /*4590*/  USHF.L.U32 UR35, UR16, 0x7, URZ ;  /* 0x0000000710237899 */ /* 0x000fe400080006ff */
[----:B------:R-:W-:Y:S02]  /*45a0*/  USHF.L.U32 UR34, UR20, 0x7, URZ ;  /* 0x0000000714227899 */ /* 0x000fe400080006ff */
[----:B---3--:R-:W-:Y:S07]  /*45b0*/  UIMAD.WIDE.U32 UR6, UR14, UR8, URZ ;  /* 0x000000080e0672a5 */ /* 0x008fee000f8e00ff */
[----:B------:R-:W-:Y:S01]  /*45c0*/  @!UP2 UMOV UR4, UR7 ;  /* 0x000000070004ac82 */ /* 0x000fe20008000000 */
[----:B----4-:R-:W-:Y:S02]  /*45d0*/  @!UP2 UISETP.NE.AND UP0, UPT, UR5, 0x1, UPT ;  /* 0x000000010500a88c */ /* 0x010fe4000bf05270 */
[----:B------:R-:W-:Y:S02]  /*45e0*/  @!UP2 USHF.R.U32.HI UR4, URZ, UR9, UR4 ;  /* 0x00000009ff04a299 */ /* 0x000fe40008011604 */
[----:B------:R-:W-:Y:S02]  /*45f0*/  UIMAD.WIDE.U32 UR6, UR13, UR11, URZ ;  /* 0x0000000b0d0672a5 */ /* 0x000fe4000f8e00ff */
[----:B------:R-:W-:Y:S02]  /*4600*/  @!UP2 USEL UR8, UR14, UR4, !UP0 ;  /* 0x000000040e08a287 */ /* 0x000fe4000c000000 */
[----:B------:R-:W-:Y:S03]  /*4610*/  @!UP2 UISETP.NE.AND UP0, UPT, UR10, 0x1, UPT ;  /* 0x000000010a00a88c */ /* 0x000fe6000bf05270 */
[----:B------:R-:W-:Y:S02]  /*4620*/  @!UP2 UMOV UR6, UR7 ;  /* 0x000000070006ac82 */ /* 0x000fe40008000000 */
[----:B------:R-:W3:Y:S02]  /*4630*/  @!UP2 LDCU UR4, c[0x0][0xb20] ;  /* 0x00016400ff04a7ac */ /* 0x000ee40008000800 */
[----:B---3--:R-:W-:Y:S04]  /*4640*/  @!UP2 USHF.R.U32.HI UR6, URZ, UR4, UR6 ;  /* 0x00000004ff06a299 */ /* 0x008fe80008011606 */
[----:B------:R-:W-:Y:S04]  /*4650*/  @!UP2 USEL UR6, UR13, UR6, !UP0 ;  /* 0x000000060d06a287 */ /* 0x000fe8000c000000 */
[----:B------:R-:W-:Y:S02]  /*4660*/  @!UP2 UIADD3 UR4, UPT, UPT, -UR8, UR6, URZ ;  /* 0x000000060804a290 */ /* 0x000fe4000fffe1ff */
[----:B------:R-:W-:Y:S02]  /*4670*/  @!UP2 UIADD3 UR6, UPT, UPT, UR8, -UR6, URZ ;  /* 0x800000060806a290 */ /* 0x000fe4000fffe0ff */
[----:B------:R-:W-:Y:S02]  /*4680*/  @!UP2 UIMAD UR14, UR4, UR5, UR14 ;  /* 0x00000005040ea2a4 */ /* 0x000fe4000f8e020e */
[----:B------:R-:W-:Y:S01]  /*4690*/  @!UP2 UIMAD UR13, UR6, UR10, UR13 ;  /* 0x0000000a060da2a4 */ /* 0x000fe2000f8e020d */
[----:B------:R-:W-:Y:S11]  /*46a0*/  BRA.U UP3, `(.L_x_75) ;  /* 0x0000000103107547 */ /* 0x000ff6000b800000 */
[----:B--2---:R-:W-:Y:S04]  /*46b0*/  MOV R0, UR45 ;  /* 0x0000002d00007c02 */ /* 0x004fe80008000f00 */
[----:B------:R-:W-:Y:S04]  /*46c0*/  SHF.L.U32 R11, R0, 0x1f, RZ ;  /* 0x0000001f000b7819 */ /* 0x000fe800000006ff */
[----:B------:R-:W2:Y:S02]  /*46d0*/  SYNCS.PHASECHK.TRANS64.TRYWAIT P2, [UR21+0x68], R11 ;  /* 0x0000680bff0075a7 */ /* 0x000ea40008041115 */
[----:B--2---:R-:W-:Y:S05]  /*46e0*/  @!P2 BRA `(.L_x_76) ;  /* 0x0000005000f0a947 */ /* 0x004fea0003800000 */
.L_x_75:
[----:B------:R-:W-:Y:S05]  /*46f0*/  @!P1 BRA `(.L_x_77) ;  /* 0x0000000000309947 */ /* 0x000fea0003800000 */
[----:B------:R-:W-:Y:S01]  /*4700*/  ISETP.NE.U32.AND P1, PT, R2, RZ, PT ;  /* 0x000000ff0200720c */ /* 0x000fe20003f25070 */
[----:B------:R-:W3:Y:S01]  /*4710*/  LDCU.64 UR4, c[0x0][0x358] ;  /* 0x00006b00ff0477ac */ /* 0x000ee20008000a00 */
[----:B------:R-:W-:Y:S02]  /*4720*/  IMAD.MOV.U32 R80, RZ, RZ, 0x1 ;  /* 0x00000001ff507424 */ /* 0x000fe400078e00ff */
[----:B------:R-:W-:Y:S11]  /*4730*/  ISETP.NE.AND.EX P1, PT, R3, RZ, PT, P1 ;  /* 0x000000ff0300720c */ /* 0x000ff60003f25310 */
[----:B------:R-:W-:Y:S02]  /*4740*/  @!UPT UIADD3 URZ, UPT, UPT, URZ, URZ, URZ ;  /* 0x000000fffffff290 */ /* 0x000fe4000fffe0ff */
[----:B--2---:R-:W2:Y:S01]  /*4750*/  @P1 LDC.64 R10, c[0x0][0x888] ;  /* 0x00022200ff0a1b82 */ /* 0x004ea20000000a00 */
[----:B------:R-:W-:Y:S04]  /*4760*/  @P1 IMAD R0, R4, UR36, RZ ;  /* 0x0000002404001c24 */ /* 0x000fe8000f8e02ff */
[----:B--2---:R-:W-:Y:S04]  /*4770*/  @P1 IMAD.WIDE R10, R0, 0x4, R10 ;  /* 0x00000004000a1825 */ /* 0x004fe800078e020a */
[----:B------:R-:W-:Y:S01]  /*4780*/  HFMA2 R0, -RZ, RZ, 0, 5.9604644775390625e-08 ;  /* 0x00000001ff007431 */ /* 0x000fe200000001ff */
[----:B---3-5:R3:W5:Y:S04]  /*4790*/  @P1 LDG.E R41, desc[UR4][R10.64] ;  /* 0x000000040a291981 */ /* 0x028768000c1e1900 */
[----:B------:R-:W-:Y:S01]  /*47a0*/  @!P1 PRMT R80, R0, 0x7610, R80 ;  /* 0x0000761000509816 */ /* 0x000fe20000000050 */
[----:B---3--:R-:W4:Y:S06]  /*47b0*/  @!P1 LDC R41, c[0x0][0x880] ;  /* 0x00022000ff299b82 */ /* 0x008f2c0000000800 */
.L_x_77:
[----:B----45:R-:W-:Y:S01]  /*47c0*/  @!P0 FSETP.EQ.AND P1, PT, R41, RZ, PT ;  /* 0x000000ff2900820b */ /* 0x030fe20003f22000 */
[----:B------:R-:W-:Y:S01]  /*47d0*/  @!UPT UIADD3 URZ, UPT, UPT, URZ, URZ, URZ ;  /* 0x000000fffffff290 */ /* 0x000fe2000fffe0ff */
[----:B------:R-:W-:Y:S11]  /*47e0*/  @!P0 BRA `(.L_x_78) ;  /* 0x0000000000188947 */ /* 0x000ff60003800000 */
[----:B------:R-:W-:Y:S02]  /*47f0*/  LOP3.LUT P0, RZ, R80, 0xff, RZ, 0xc0, !PT ;  /* 0x000000ff50ff7812 */ /* 0x000fe4000780c0ff */
[----:B------:R-:W-:Y:S04]  /*4800*/  ISETP.NE.U32.AND P1, PT, R2, RZ, PT ;  /* 0x000000ff0200720c */ /* 0x000fe80003f25070 */
[----:B------:R-:W-:Y:S04]  /*4810*/  ISETP.NE.AND.EX P1, PT, R3, RZ, PT, P1 ;  /* 0x000000ff0300720c */ /* 0x000fe80003f25310 */
[----:B------:R-:W-:Y:S03]  /*4820*/  PLOP3.LUT P1, PT, P1, PT, PT, 0x8, 0x80 ;  /* 0x000000000080781c */ /* 0x000fe60000f2e170 */
[----:B------:R-:W-:Y:S11]  /*4830*/  @P0 FSETP.EQ.AND P1, PT, R41, RZ, PT ;  /* 0x000000ff2900020b */ /* 0x000ff60003f22000 */
[----:B------:R-:W-:Y:S02]  /*4840*/  @!UPT UIADD3 URZ, UPT, UPT, URZ, URZ, URZ ;  /* 0x000000fffffff290 */ /* 0x000fe4000fffe0ff */
.L_x_78:
[----:B------:R-:W3:Y:S01]  /*4850*/  SYNCS.PHASECHK.TRANS64.TRYWAIT P2, [UR21+0x40], R9 ;  /* 0x00004009ff0075a7 */ /* 0x000ee20008041115 */
[----:B------:R-:W-:Y:S04]  /*4860*/  ELECT P0, URZ, PT ;  /* 0x0000000000ff782f */ /* 0x000fe80003800000 */
[----:B------:R-:W-:Y:S11]  /*4870*/  PLOP3.LUT P1, PT, P1, P0, PT, 0xf2, 0x2f ;  /* 0x00000000002f781c */ /* 0x000ff60000f21e72 */
[----:B------:R-:W-:Y:S02]  /*4880*/  @!UPT UIADD3 URZ, UPT, UPT, URZ, URZ, URZ ;  /* 0x000000fffffff290 */ /* 0x000fe4000fffe0ff */
[----:B------:R-:W-:Y:S05]  /*4890*/  @!P1 IADD3 R8, P0, PT, R16, 0x580, RZ ;  /* 0x0000058010089810 */ /* 0x000fea0007f1e0ff */
[----:B------:R-:W-:Y:S01]  /*48a0*/  @!P1 IMAD.X R6, RZ, RZ, R17, P0 ;  /* 0x000000ffff069224 */ /* 0x000fe200000e0611 */
[----:B---3--:R-:W-:Y:S07]  /*48b0*/  @!P2 BRA `(.L_x_79) ;  /* 0x000000500094a947 */ /* 0x008fee0003800000 */
.L_x_162:
[----:B------:R-:W-:Y:S01]  /*48c0*/  @!P1 R2UR UR5, R8 ;  /* 0x00000000080592ca */ /* 0x000fe200000e0000 */
[----:B------:R-:W-:Y:S01]  /*48d0*/  VOTEU.ALL UP0, P1 ;  /* 0x0000000000ff7886 */ /* 0x000fe20000800000 */
[----:B------:R-:W-:Y:S01]  /*48e0*/  @!P1 R2UR UR4, R6 ;  /* 0x00000000060492ca */ /* 0x000fe200000e0000 */
[----:B--2---:R-:W-:Y:S01]  /*48f0*/  @!P1 IMAD.MOV.U32 R0, RZ, RZ, 0x2000 ;  /* 0x00002000ff009424 */ /* 0x004fe200078e00ff */
[----:B------:R-:W-:Y:S01]  /*4900*/  UMOV UR8, 0x0 ;  /* 0x0000000000087882 */ /* 0x000fe20000000000 */
[----:B------:R-:W-:Y:S01]  /*4910*/  UMOV UR9, 0x10000000 ;  /* 0x1000000000097882 */ /* 0x000fe20000000000 */
[----:B------:R-:W-:Y:S01]  /*4920*/  @!UP0 UIADD3 UR32, UPT, UPT, UR21, 0x200, URZ ;  /* 0x0000020015208890 */ /* 0x000fe2000fffe0ff */
[----:B------:R-:W-:Y:S01]  /*4930*/  @!P1 IADD3 R8, P0, PT, R16, 0x580, RZ ;  /* 0x0000058010089810 */ /* 0x000fe20007f1e0ff */
[----:B------:R-:W-:Y:S01]  /*4940*/  VOTEU.ALL UP0, P1 ;  /* 0x0000000000ff7886 */ /* 0x000fe20000800000 */
[----:B------:R-:W-:Y:S03]  /*4950*/  UPRMT UR6, UR47, 0x654, UR33 ;  /* 0x000006542f067896 */ /* 0x000fe60008000021 */
[----:B------:R-:W-:Y:S02]  /*4960*/  @!P1 IMAD.X R6, RZ, RZ, R17, P0 ;  /* 0x000000ffff069224 */ /* 0x000fe400000e0611 */
[----:B------:R-:W-:Y:S02]  /*4970*/  IMAD.U32 R10, RZ, RZ, UR5 ;  /* 0x00000005ff0a7e24 */ /* 0x000fe4000f8e00ff */
[----:B------:R-:W-:Y:S03]  /*4980*/  IMAD.U32 R11, RZ, RZ, UR4 ;  /* 0x00000004ff0b7e24 */ /* 0x000fe6000f8e00ff */
[----:B------:R-:W-:Y:S02]  /*4990*/  @!P1 R2UR UR4, R10 ;  /* 0x000000000a0492ca */ /* 0x000fe400000e0000 */
[----:B------:R-:W-:Y:S11]  /*49a0*/  @!P1 R2UR UR5, R11 ;  /* 0x000000000b0592ca */ /* 0x000ff600000e0000 */
[----:B------:R-:W-:Y:S02]  /*49b0*/  @!UPT UIADD3 URZ, UPT, UPT, URZ, URZ, URZ ;  /* 0x000000fffffff290 */ /* 0x000fe4000fffe0ff */
[----:B------:R2:W-:Y:S01]  /*49c0*/  @!UP0 UTMALDG.3D [UR32], [UR4], desc[UR8] ;  /* 0x00000820040085b4 */ /* 0x0005e20008011000 */
[----:B------:R2:W-:Y:S01]  /*49d0*/  @!P1 SYNCS.ARRIVE.TRANS64.RED.A0TR RZ, [UR21+0x20], R0 ;  /* 0x00002000ffff99a7 */ /* 0x0005e20008300415 */
[----:B------:R-:W-:Y:S01]  /*49e0*/  SYNCS.ARRIVE.TRANS64.RED.A1T0 RZ, [UR6], RZ ;  /* 0x000000ffffff79a7 */ /* 0x000fe20008100406 */
[----:B------:R-:W3:Y:S02]  /*49f0*/  SYNCS.PHASECHK.TRANS64.TRYWAIT P2, [UR21+0x48], R9 ;  /* 0x00004809ff0075a7 */ /* 0x000ee40008041115 */
[----:B--23--:R-:W-:Y:S05]  /*4a00*/  @!P2 BRA `(.L_x_80) ;  /* 0x000000500058a947 */ /* 0x00cfea0003800000 */
.L_x_164:
        /* <DEDUP_REMOVED lines=8> */
[----:B------:R-:W-:Y:S01]  /*4a90*/  @!UP0 UIADD3 UR24, UPT, UPT, UR21, 0x2200, URZ ;  /* 0x0000220015188890 */ /* 0x000fe2000fffe0ff */
[----:B------:R-:W-:Y:S01]  /*4aa0*/  VOTEU.ALL UP0, P1 ;  /* 0x0000000000ff7886 */ /* 0x000fe20000800000 */
[----:B------:R-:W-:Y:S01]  /*4ab0*/  UMOV UR27, UR35 ;  /* 0x00000023001b7c82 */ /* 0x000fe20008000000 */
[----:B------:R-:W-:Y:S02]  /*4ac0*/  UMOV UR28, UR36 ;  /* 0x00000024001c7c82 */ /* 0x000fe40008000000 */
[----:B------:R-:W-:Y:S01]  /*4ad0*/  IMAD.U32 R10, RZ, RZ, UR5 ;  /* 0x00000005ff0a7e24 */ /* 0x000fe2000f8e00ff */
[----:B------:R-:W-:Y:S01]  /*4ae0*/  UPRMT UR6, UR47, 0x654, UR25 ;  /* 0x000006542f067896 */ /* 0x000fe20008000019 */
[----:B------:R-:W-:Y:S02]  /*4af0*/  IMAD.U32 R11, RZ, RZ, UR4 ;  /* 0x00000004ff0b7e24 */ /* 0x000fe4000f8e00ff */
[----:B------:R-:W-:Y:S01]  /*4b00*/  @!P1 IMAD.X R6, RZ, RZ, R17, P0 ;  /* 0x000000ffff069224 */ /* 0x000fe200000e0611 */
        /* <DEDUP_REMOVED lines=8> */
.L_x_166:
[----:B------:R-:W-:Y:S01]  /*4b90*/  @!P1 R2UR UR5, R8 ;  /* 0x00000000080592ca */ /* 0x000fe200000e0000 */
[----:B------:R-:W-:Y:S01]  /*4ba0*/  VOTEU.ALL UP0, P1 ;  /* 0x0000000000ff7886 */ /* 0x000fe20000800000 */
[----:B------:R-:W-:Y:S01]  /*4bb0*/  @!P1 R2UR UR4, R6 ;  /* 0x00000000060492ca */ /* 0x000fe200000e0000 */
[----:B--2---:R-:W-:Y:S01]  /*4bc0*/  @!P1 IMAD.MOV.U32 R0, RZ, RZ, 0x2000 ;  /* 0x00002000ff009424 */ /* 0x004fe200078e00ff */
[----:B------:R-:W-:Y:S01]  /*4bd0*/  UMOV UR8, 0x0 ;  /* 0x0000000000087882 */ /* 0x000fe20000000000 */
[----:B------:R-:W-:Y:S01]  /*4be0*/  UMOV UR9, 0x10000000 ;  /* 0x1000000000097882 */ /* 0x000fe20000000000 */
[----:B------:R-:W-:Y:S01]  /*4bf0*/  @!UP0 UIADD3 UR18, UPT, UPT, UR34, 0x40, URZ ;  /* 0x0000004022128890 */ /* 0x000fe2000fffe0ff */
[----:B------:R-:W-:Y:S01]  /*4c00*/  VIADD R14, R14, 0x1 ;  /* 0x000000010e0e7836 */ /* 0x000fe20000000000 */
[----:B------:R-:W-:Y:S01]  /*4c10*/  @!UP0 UIADD3 UR16, UPT, UPT, UR21, 0x4200, URZ ;  /* 0x0000420015108890 */ /* 0x000fe2000fffe0ff */
[----:B------:R-:W-:Y:S01]  /*4c20*/  VOTEU.ALL UP0, P1 ;  /* 0x0000000000ff7886 */ /* 0x000fe20000800000 */
[----:B------:R-:W-:Y:S01]  /*4c30*/  UMOV UR19, UR35 ;  /* 0x0000002300137c82 */ /* 0x000fe20008000000 */
[----:B------:R-:W-:Y:S02]  /*4c40*/  UMOV UR20, UR36 ;  /* 0x0000002400147c82 */ /* 0x000fe40008000000 */
[----:B------:R-:W-:Y:S01]  /*4c50*/  IMAD.U32 R10, RZ, RZ, UR5 ;  /* 0x00000005ff0a7e24 */ /* 0x000fe2000f8e00ff */
[----:B------:R-:W-:Y:S01]  /*4c60*/  UPRMT UR6, UR47, 0x654, UR17 ;  /* 0x000006542f067896 */ /* 0x000fe20008000011 */
        /* <DEDUP_REMOVED lines=9> */
.L_x_168:
[----:B------:R-:W-:Y:S01]  /*4d00*/  @!P1 IADD3 R6, P0, PT, R16, 0x580, RZ ;  /* 0x0000058010069810 */ /* 0x000fe20007f1e0ff */
[----:B------:R-:W-:Y:S01]  /*4d10*/  VOTEU.ALL UP0, P1 ;  /* 0x0000000000ff7886 */ /* 0x000fe20000800000 */
[----:B------:R-:W-:Y:S01]  /*4d20*/  UMOV UR6, 0x0 ;  /* 0x0000000000067882 */ /* 0x000fe20000000000 */
[----:B------:R-:W-:Y:S01]  /*4d30*/  UMOV UR7, 0x10000000 ;  /* 0x1000000000077882 */ /* 0x000fe20000000000 */
[----:B------:R-:W-:Y:S01]  /*4d40*/  @!P1 R2UR UR5, R6 ;  /* 0x00000000060592ca */ /* 0x000fe200000e0000 */
[----:B--2---:R-:W-:Y:S01]  /*4d50*/  @!P1 IMAD.X R0, RZ, RZ, R17, P0 ;  /* 0x000000ffff009224 */ /* 0x004fe200000e0611 */
[----:B------:R-:W-:Y:S01]  /*4d60*/  @!UP0 UIADD3 UR10, UPT, UPT, UR34, 0x60, URZ ;  /* 0x00000060220a8890 */ /* 0x000fe2000fffe0ff */
[----:B------:R-:W-:Y:S01]  /*4d70*/  R2UR UR16, R82 ;  /* 0x00000000521072ca */ /* 0x000fe200000e0000 */
[----:B------:R-:W-:Y:S01]  /*4d80*/  @!UP0 UIADD3 UR8, UPT, UPT, UR21, 0x6200, URZ ;  /* 0x0000620015088890 */ /* 0x000fe2000fffe0ff */
[----:B------:R-:W-:Y:S01]  /*4d90*/  ISETP.NE.AND P0, PT, R14, 0x2, PT ;  /* 0x000000020e00780c */ /* 0x000fe20003f05270 */
[----:B------:R-:W-:Y:S01]  /*4da0*/  @!UP0 UIADD3 UR9, UPT, UPT, UR21, 0x38, URZ ;  /* 0x0000003815098890 */ /* 0x000fe2000fffe0ff */
[----:B------:R-:W-:Y:S01]  /*4db0*/  @!P1 R2UR UR4, R0 ;  /* 0x00000000000492ca */ /* 0x000fe200000e0000 */
[----:B------:R-:W-:Y:S01]  /*4dc0*/  VOTEU.ALL UP0, P1 ;  /* 0x0000000000ff7886 */ /* 0x000fe20000800000 */
[----:B------:R-:W-:Y:S01]  /*4dd0*/  UMOV UR11, UR35 ;  /* 0x00000023000b7c82 */ /* 0x000fe20008000000 */
[----:B------:R-:W-:Y:S01]  /*4de0*/  UMOV UR12, UR36 ;  /* 0x00000024000c7c82 */ /* 0x000fe20008000000 */
[----:B------:R-:W-:Y:S01]  /*4df0*/  SEL R0, RZ, 0x1, P0 ;  /* 0x00000001ff007807 */ /* 0x000fe20000000000 */
[----:B------:R-:W-:Y:S01]  /*4e00*/  UIADD3 UR20, UPT, UPT, UR13, UR63, URZ ;  /* 0x0000003f0d147290 */ /* 0x000fe2000fffe0ff */
[----:B------:R-:W-:Y:S01]  /*4e10*/  IMAD.U32 R8, RZ, RZ, UR5 ;  /* 0x00000005ff087e24 */ /* 0x000fe2000f8e00ff */
[----:B------:R-:W-:Y:S01]  /*4e20*/  LOP3.LUT R15, R15, 0x1, RZ, 0x3c, !PT ;  /* 0x000000010f0f7812 */ /* 0x000fe200078e3cff */
[----:B------:R-:W-:Y:S01]  /*4e30*/  UPLOP3.LUT UP3, UPT, UPT, UPT, UPT, 0x80, 0x8 ;  /* 0x000000000008789c */ /* 0x000fe20003f6f070 */
[----:B------:R-:W-:Y:S01]  /*4e40*/  LOP3.LUT R13, R13, R0, RZ, 0x3c, !PT ;  /* 0x000000000d0d7212 */ /* 0x000fe200078e3cff */
[----:B------:R-:W-:Y:S01]  /*4e50*/  UIADD3 UR16, UPT, UPT, UR14, UR16, URZ ;  /* 0x000000100e107290 */ /* 0x000fe2000fffe0ff */
[----:B------:R-:W-:Y:S01]  /*4e60*/  SEL R14, R14, RZ, P0 ;  /* 0x000000ff0e0e7207 */ /* 0x000fe20000000000 */
[----:B------:R-:W-:Y:S01]  /*4e70*/  UMOV UR36, UR29 ;  /* 0x0000001d00247c82 */ /* 0x000fe20008000000 */
[----:B------:R-:W-:Y:S01]  /*4e80*/  IMAD.U32 R9, RZ, RZ, UR4 ;  /* 0x00000004ff097e24 */ /* 0x000fe2000f8e00ff */
[----:B------:R-:W-:Y:S04]  /*4e90*/  @!P1 R2UR UR4, R8 ;  /* 0x00000000080492ca */ /* 0x000fe800000e0000 */
[----:B------:R-:W-:Y:S11]  /*4ea0*/  @!P1 R2UR UR5, R9 ;  /* 0x00000000090592ca */ /* 0x000ff600000e0000 */
[----:B------:R-:W-:Y:S02]  /*4eb0*/  @!UPT UIADD3 URZ, UPT, UPT, URZ, URZ, URZ ;  /* 0x000000fffffff290 */ /* 0x000fe4000fffe0ff */
[----:B------:R2:W-:Y:S01]  /*4ec0*/  @!UP0 UTMALDG.3D [UR8], [UR4], desc[UR6] ;  /* 0x00000608040085b4 */ /* 0x0005e20008011000 */
[----:B------:R2:W-:Y:S01]  /*4ed0*/  @!P1 SYNCS.ARRIVE.TRANS64.RED.A0TR RZ, [UR21+0x38], R7 ;  /* 0x00003807ffff99a7 */ /* 0x0005e20008300415 */
[----:B------:R-:W-:Y:S01]  /*4ee0*/  SYNCS.ARRIVE.TRANS64.RED.A1T0 RZ, [UR37], RZ ;  /* 0x000000ffffff79a7 */ /* 0x000fe20008100425 */
[----:B------:R-:W-:Y:S05]  /*4ef0*/  BRA.U UP1, `(.L_x_83) ;  /* 0xfffffff101687547 */ /* 0x000fea000b83ffff */
[----:B------:R-:W-:-:S04]  /*4f00*/  SHF.L.U32 R3, R15, 0x1f, RZ ;  /* 0x0000001f0f037819 */ /* 0x000fc800000006ff */
[----:B------:R-:W3:Y:S02]  /*4f10*/  SYNCS.PHASECHK.TRANS64.TRYWAIT P0, [UR21+0x40], R3 ;  /* 0x00004003ff0075a7 */ /* 0x000ee40008001115 */
[----:B---3--:R-:W-:Y:S05]  /*4f20*/  @!P0 BRA `(.L_x_84) ;  /* 0x0000004c00588947 */ /* 0x008fea0003800000 */
.L_x_170:
[----:B------:R-:W4:Y:S02]  /*4f30*/  SYNCS.PHASECHK.TRANS64.TRYWAIT P0, [UR21+0x48], R3 ;  /* 0x00004803ff0075a7 */ /* 0x000f240008001115 */
[----:B----4-:R-:W-:Y:S05]  /*4f40*/  @!P0 BRA `(.L_x_85) ;  /* 0x0000004c00688947 */ /* 0x010fea0003800000 */
.L_x_172:
[----:B------:R-:W4:Y:S02]  /*4f50*/  SYNCS.PHASECHK.TRANS64.TRYWAIT P0, [UR21+0x50], R3 ;  /* 0x00005003ff0075a7 */ /* 0x000f240008001115 */
[----:B----4-:R-:W-:Y:S05]  /*4f60*/  @!P0 BRA `(.L_x_86) ;  /* 0x0000004c00788947 */ /* 0x010fea0003800000 */
.L_x_174:
[----:B---3--:R-:W-:-:S07]  /*4f70*/  MOV R0, UR21 ;  /* 0x0000001500007c02 */ /* 0x008fce0008000f00 */
.L_x_87:
[----:B---3--:R-:W-:-:S04]  /*4f80*/  SHF.L.U32 R3, R15, 0x1f, RZ ;  /* 0x0000001f0f037819 */ /* 0x008fc800000006ff */
[----:B------:R3:W4:Y:S03]  /*4f90*/  SYNCS.PHASECHK.TRANS64.TRYWAIT P0, [R0+URZ+0x58], R3 ;  /* 0x00005803000075a7 */ /* 0x00072600080011ff */
[----:B----4-:R-:W-:Y:S05]  /*4fa0*/  @!P0 NANOSLEEP.SYNCS 0x989680 ;  /* 0x009896800000895d */ /* 0x010fea0003900000 */
[----:B------:R-:W4:Y:S02]  /*4fb0*/  @!P0 SYNCS.PHASECHK.TRANS64 P0, [R0+URZ+0x58], R3 ;  /* 0x00005803000085a7 */ /* 0x000f2400080010ff */
[----:B-12-4-:R-:W-:Y:S05]  /*4fc0*/  @P0 EXIT ;  /* 0x000000000000094d */ /* 0x016fea0003800000 */
[----:B------:R-:W-:Y:S05]  /*4fd0*/  BRA `(.L_x_87) ;  /* 0xfffffffc00e87947 */ /* 0x000fea000383ffff */
.L_x_72:
[----:B------:R-:W-:-:S06]  /*4fe0*/  UISETP.GE.AND UP0, UPT, UR17, 0x4, UPT ;  /* 0x000000041100788c */ /* 0x000fcc000bf06270 */
[----:B------:R-:W-:-:S13]  /*4ff0*/  PLOP3.LUT P0, PT, PT, PT, UP0, 0x80, 0x8 ;  /* 0x000000000008781c */ /* 0x000fda0003f0f008 */
[----:B------:R-:W-:Y:S05]  /*5000*/  @!P0 EXIT ;  /* 0x000000000000894d */ /* 0x000fea0003800000 */
[----:B------:R-:W-:Y:S01]  /*5010*/  BAR.SYNC.DEFER_BLOCKING 0x6, 0xa0 ;  /* 0x0182800000007b1d */ /* 0x000fe20000010000 */
[C---:B------:R-:W-:Y:S01]  /*5020*/  IMAD.SHL.U32 R2, R94.reuse, 0x20, RZ ;  /* 0x000000205e027824 */ /* 0x040fe200078e00ff */
[C---:B------:R-:W-:Y:S01]  /*5030*/  SHF.L.U32 R37, R94.reuse, 0x10, RZ ;  /* 0x000000105e257819 */ /* 0x040fe200000006ff */
[C---:B------:R-:W-:Y:S01]  /*5040*/  IMAD.SHL.U32 R93, R94.reuse, 0x4, RZ ;  /* 0x000000045e5d7824 */ /* 0x040fe200078e00ff */
[----:B------:R-:W-:Y:S01]  /*5050*/  LOP3.LUT R95, R94, 0x60, RZ, 0xc0, !PT ;  /* 0x000000605e5f7812 */ /* 0x000fe200078ec0ff */
[----:B------:R-:W-:Y:S01]  /*5060*/  HFMA2 R86, -RZ, RZ, 0, 0 ;  /* 0x00000000ff567431 */ /* 0x000fe200000001ff */
[----:B------:R-:W-:Y:S02]  /*5070*/  UMOV UR44, 0x400 ;  /* 0x00000400002c7882 */ /* 0x000fe40000000000 */
[----:B------:R-:W1:Y:S01]  /*5080*/  LDC.64 R78, c[0x0][0x8b0] ;  /* 0x00022c00ff4e7b82 */ /* 0x000e620000000a00 */
[----:B------:R-:W-:Y:S01]  /*5090*/  ULEA UR44, UR47, UR44, 0x18 ;  /* 0x0000002c2f2c7291 */ /* 0x000fe2000f8ec0ff */
[----:B------:R-:W-:Y:S01]  /*50a0*/  LOP3.LUT R6, R2, 0xc0, RZ, 0xc0, !PT ;  /* 0x000000c002067812 */ /* 0x000fe200078ec0ff */
[----:B------:R-:W2:Y:S01]  /*50b0*/  LDCU.64 UR6, c[0x0][0x890] ;  /* 0x00011200ff0677ac */ /* 0x000ea20008000a00 */
[----:B------:R-:W-:Y:S01]  /*50c0*/  LOP3.LUT R92, R94, 0x2, RZ, 0xc0, !PT ;  /* 0x000000025e5c7812 */ /* 0x000fe200078ec0ff */
[----:B------:R-:W-:Y:S01]  /*50d0*/  IMAD.MOV.U32 R90, RZ, RZ, 0x1 ;  /* 0x00000001ff5a7424 */ /* 0x000fe200078e00ff */
[----:B------:R-:W-:Y:S01]  /*50e0*/  LOP3.LUT R93, R6, 0x18, R93, 0xf8, !PT ;  /* 0x00000018065d7812 */ /* 0x000fe200078ef85d */
[----:B------:R-:W-:Y:S01]  /*50f0*/  UIADD3 UR4, UPT, UPT, UR44, 0x200, URZ ;  /* 0x000002002c047890 */ /* 0x000fe2000fffe0ff */
[----:B------:R-:W3:Y:S01]  /*5100*/  LDC.64 R76, c[0x0][0x8a8] ;  /* 0x00022a00ff4c7b82 */ /* 0x000ee20000000a00 */
[----:B------:R-:W-:Y:S01]  /*5110*/  LOP3.LUT R37, R37, 0x600000, RZ, 0xc0, !PT ;  /* 0x0060000025257812 */ /* 0x000fe200078ec0ff */
[----:B------:R-:W-:Y:S01]  /*5120*/  IMAD.MOV.U32 R36, RZ, RZ, RZ ;  /* 0x000000ffff247224 */ /* 0x000fe200078e00ff */
[----:B------:R-:W-:-:S02]  /*5130*/  LOP3.LUT R93, R93, 0xf20, R2, 0xf8, !PT ;  /* 0x00000f205d5d7812 */ /* 0x000fc400078ef802 */
[----:B------:R-:W-:Y:S01]  /*5140*/  CS2R R88, SRZ ;  /* 0x0000000000587805 */ /* 0x000fe2000001ff00 */
[----:B------:R-:W-:Y:S01]  /*5150*/  IMAD.U32 R84, RZ, RZ, UR4 ;  /* 0x00000004ff547e24 */ /* 0x000fe2000f8e00ff */
[----:B------:R-:W-:Y:S01]  /*5160*/  LOP3.LUT R94, R94, 0x4, RZ, 0xc0, !PT ;  /* 0x000000045e5e7812 */ /* 0x000fe200078ec0ff */
[----:B------:R-:W4:Y:S01]  /*5170*/  LDCU UR60, c[0x0][0x370] ;  /* 0x00006e00ff3c77ac */ /* 0x000f220008000800 */
[----:B------:R-:W4:Y:S02]  /*5180*/  LDS R0, [UR44+0x120] ;  /* 0x0001202cff007984 */ /* 0x000f240008000800 */
[----:B------:R-:W-:Y:S01]  /*5190*/  LEA R93, R93, R84, 0x1 ;  /* 0x000000545d5d7211 */ /* 0x000fe200078e08ff */
[----:B------:R-:W1:Y:S01]  /*51a0*/  LDCU UR43, c[0x0][0xb0c] ;  /* 0x00016180ff2b77ac */ /* 0x000e620008000800 */
[----:B--2---:R-:W-:Y:S01]  /*51b0*/  IMAD.U32 R97, RZ, RZ, UR6 ;  /* 0x00000006ff617e24 */ /* 0x004fe2000f8e00ff */
[----:B------:R-:W-:Y:S02]  /*51c0*/  MOV R96, UR7 ;  /* 0x0000000700607c02 */ /* 0x000fe40008000f00 */
[--C-:B------:R-:W-:Y:S01]  /*51d0*/  IMAD R92, R92, -0x10, R93.reuse ;  /* 0xfffffff05c5c7824 */ /* 0x100fe200078e025d */
[----:B------:R-:W2:Y:S01]  /*51e0*/  LDCU UR39, c[0x0][0xb30] ;  /* 0x00016600ff2777ac */ /* 0x000ea20008000800 */
[----:B------:R-:W-:Y:S01]  /*51f0*/  IMAD R91, R94, -0x10, R93 ;  /* 0xfffffff05e5b7824 */ /* 0x000fe200078e025d */
[----:B------:R-:W1:Y:S01]  /*5200*/  LDCU.64 UR54, c[0x0][0x888] ;  /* 0x00011100ff3677ac */ /* 0x000e620008000a00 */
[----:B------:R-:W1:Y:S01]  /*5210*/  LDCU.64 UR40, c[0x0][0xb28] ;  /* 0x00016500ff2877ac */ /* 0x000e620008000a00 */
[----:B------:R-:W1:Y:S01]  /*5220*/  LDCU.128 UR56, c[0x0][0xb10] ;  /* 0x00016200ff3877ac */ /* 0x000e620008000c00 */
[----:B------:R-:W1:Y:S01]  /*5230*/  LDCU UR53, c[0x0][0x374] ;  /* 0x00006e80ff3577ac */ /* 0x000e620008000800 */
[----:B------:R-:W-:Y:S01]  /*5240*/  UMOV UR52, URZ ;  /* 0x000000ff00347c82 */ /* 0x000fe20008000000 */
[----:B------:R-:W-:Y:S01]  /*5250*/  UMOV UR46, URZ ;  /* 0x000000ff002e7c82 */ /* 0x000fe20008000000 */
[----:B-1234-:R-:W-:-:S07]  /*5260*/  IMAD.IADD R37, R0, 0x1, R37 ;  /* 0x0000000100257824 */ /* 0x01efce00078e0225 */
.L_x_131:
[----:B------:R-:W-:Y:S02]  /*5270*/  LEA R3, R86, UR44, 0x3 ;  /* 0x0000002c56037c11 */ /* 0x000fe4000f8e18ff */
[----:B------:R-:W-:Y:S02]  /*5280*/  SHF.L.U32 R0, R88, 0x1f, RZ ;  /* 0x0000001f58007819 */ /* 0x000fe400000006ff */
[----:B------:R-:W-:Y:S02]  /*5290*/  LEA R5, R86, UR44, 0x4 ;  /* 0x0000002c56057c11 */ /* 0x000fe4000f8e20ff */
[----:B-1----:R-:W1:Y:S02]  /*52a0*/  SYNCS.PHASECHK.TRANS64.TRYWAIT P0, [R3+URZ+0x70], R0 ;  /* 0x00007000030075a7 */ /* 0x002e6400080011ff */
[----:B-12---:R-:W-:Y:S05]  /*52b0*/  @!P0 BRA `(.L_x_88) ;  /* 0x0000004800bc8947 */ /* 0x006fea0003800000 */
.L_x_175:
        /* <DEDUP_REMOVED lines=11> */
[----:B------:R-:W-:Y:S01]  /*5370*/  PLOP3.LUT P0, PT, PT, PT, UP1, 0x80, 0x8 ;  /* 0x000000000008781c */ /* 0x000fe20003f0f018 */
[----:B------:R-:W-:Y:S11]  /*5380*/  UP2UR UR62, UPR, URZ, 0x2 ;  /* 0x00000002ff3e7883 */ /* 0x000ff60008000000 */
[----:B------:R-:W-:Y:S01]  /*5390*/  @!UPT UIADD3 URZ, UPT, UPT, URZ, URZ, URZ ;  /* 0x000000fffffff290 */ /* 0x000fe2000fffe0ff */
[----:B-1----:R-:W-:Y:S02]  /*53a0*/  @P0 SHF.R.U32.HI R0, RZ, 0x10, R5 ;  /* 0x00000010ff000819 */ /* 0x002fe40000011605 */
        /* <DEDUP_REMOVED lines=12> */
[----:B------:R-:W2:Y:S01]  /*5470*/  LDCU UR12, c[0x0][0xb20] ;  /* 0x00016400ff0c77ac */ /* 0x000ea20008000800 */
[----:B------:R-:W-:Y:S02]  /*5480*/  UIMAD.WIDE.U32 UR4, UR53, UR59, URZ ;  /* 0x0000003b350472a5 */ /* 0x000fe4000f8e00ff */
[----:B------:R-:W-:Y:S02]  /*5490*/  UIMAD.WIDE.U32 UR6, UR60, UR56, URZ ;  /* 0x000000383c0672a5 */ /* 0x000fe4000f8e00ff */
[----:B------:R-:W-:Y:S02]  /*54a0*/  UISETP.NE.AND UP0, UPT, UR58, 0x1, UPT ;  /* 0x000000013a00788c */ /* 0x000fe4000bf05270 */
[----:B------:R-:W-:Y:S02]  /*54b0*/  UIMAD.WIDE.U32 UR8, UR37, UR59, URZ ;  /* 0x0000003b250872a5 */ /* 0x000fe4000f8e00ff */
[----:B------:R-:W-:Y:S02]  /*54c0*/  UIMAD.WIDE.U32 UR10, UR38, UR56, URZ ;  /* 0x00000038260a72a5 */ /* 0x000fe4000f8e00ff */
[----:B------:R-:W-:Y:S02]  /*54d0*/  UISETP.NE.AND UP1, UPT, UR43, 0x1, UPT ;  /* 0x000000012b00788c */ /* 0x000fe4000bf25270 */
[----:B------:R-:W-:Y:S01]  /*54e0*/  UISETP.NE.AND UP2, UPT, UR42, 0x1, UPT ;  /* 0x000000012a00788c */ /* 0x000fe2000bf45270 */
[----:B------:R-:W-:Y:S02]  /*54f0*/  UMOV UR4, UR5 ;  /* 0x0000000500047c82 */ /* 0x000fe40008000000 */
[----:B--2---:R-:W-:Y:S03]  /*5500*/  USHF.R.U32.HI UR5, URZ, UR12, UR4 ;  /* 0x0000000cff057299 */ /* 0x004fe60008011604 */
[----:B------:R-:W-:Y:S02]  /*5510*/  UMOV UR4, UR7 ;  /* 0x0000000700047c82 */ /* 0x000fe40008000000 */
[----:B------:R-:W-:Y:S02]  /*5520*/  USHF.R.U32.HI UR7, URZ, UR57, UR4 ;  /* 0x00000039ff077299 */ /* 0x000fe40008011604 */
[----:B------:R-:W-:Y:S02]  /*5530*/  USEL UR4, UR53, UR5, !UP0 ;  /* 0x0000000535047287 */ /* 0x000fe4000c000000 */
[----:B------:R-:W-:Y:S01]  /*5540*/  USEL UR7, UR60, UR7, !UP1 ;  /* 0x000000073c077287 */ /* 0x000fe2000c800000 */
[----:B------:R-:W-:Y:S01]  /*5550*/  UMOV UR5, UR9 ;  /* 0x0000000900057c82 */ /* 0x000fe20008000000 */
[----:B------:R-:W-:Y:S02]  /*5560*/  UIMAD.WIDE.U32 UR8, UR4, UR40, URZ ;  /* 0x00000028040872a5 */ /* 0x000fe4000f8e00ff */
[----:B------:R-:W-:Y:S03]  /*5570*/  USHF.R.U32.HI UR6, URZ, UR12, UR5 ;  /* 0x0000000cff067299 */ /* 0x000fe60008011605 */
[----:B------:R-:W-:Y:S01]  /*5580*/  UMOV UR5, UR11 ;  /* 0x0000000b00057c82 */ /* 0x000fe20008000000 */
[----:B------:R-:W-:Y:S02]  /*5590*/  UIMAD.WIDE.U32 UR10, UR7, UR40, URZ ;  /* 0x00000028070a72a5 */ /* 0x000fe4000f8e00ff */
[----:B------:R-:W-:Y:S02]  /*55a0*/  USHF.R.U32.HI UR12, URZ, UR57, UR5 ;  /* 0x00000039ff0c7299 */ /* 0x000fe40008011605 */
[----:B------:R-:W-:Y:S01]  /*55b0*/  USEL UR6, UR37, UR6, !UP0 ;  /* 0x0000000625067287 */ /* 0x000fe2000c000000 */
[----:B------:R-:W-:Y:S02]  /*55c0*/  UMOV UR5, UR9 ;  /* 0x0000000900057c82 */ /* 0x000fe40008000000 */
[----:B------:R-:W-:Y:S01]  /*55d0*/  UMOV UR10, UR11 ;  /* 0x0000000b000a7c82 */ /* 0x000fe20008000000 */
[----:B------:R-:W-:Y:S02]  /*55e0*/  @UP2 USHF.R.U32.HI UR4, URZ, UR41, UR5 ;  /* 0x00000029ff042299 */ /* 0x000fe40008011605 */
[----:B------:R-:W-:Y:S02]  /*55f0*/  @UP2 USHF.R.U32.HI UR7, URZ, UR41, UR10 ;  /* 0x00000029ff072299 */ /* 0x000fe4000801160a */
[----:B------:R-:W-:Y:S02]  /*5600*/  UIMAD UR4, UR42, UR4, URZ ;  /* 0x000000042a0472a4 */ /* 0x000fe4000f8e02ff */
        /* <DEDUP_REMOVED lines=8> */
[----:B------:R-:W-:Y:S02]  /*5690*/  USEL UR11, UR6, UR4, !UP2 ;  /* 0x00000004060b7287 */ /* 0x000fe4000d000000 */
[----:B------:R-:W-:Y:S02]  /*56a0*/  UIADD3 UR8, UPT, UPT, -UR5, URZ, URZ ;  /* 0x000000ff05087290 */ /* 0x000fe4000fffe1ff */
[----:B------:R-:W-:Y:S01]  /*56b0*/  UIADD3 UR10, UPT, UPT, -UR11, URZ, URZ ;  /* 0x000000ff0b0a7290 */ /* 0x000fe2000fffe1ff */
[----:B------:R-:W-:Y:S01]  /*56c0*/  @!UP0 UMOV UR4, UR9 ;  /* 0x0000000900048c82 */ /* 0x000fe20008000000 */
[----:B------:R-:W-:Y:S02]  /*56d0*/  UIADD3 UR9, UPT, UPT, -UR6, URZ, URZ ;  /* 0x000000ff06097290 */ /* 0x000fe4000fffe1ff */
[----:B------:R-:W-:Y:S02]  /*56e0*/  @!UP0 USHF.R.U32.HI UR4, URZ, UR41, UR4 ;  /* 0x00000029ff048299 */ /* 0x000fe40008011604 */
[----:B------:R-:W-:Y:S02]  /*56f0*/  UIMAD UR10, UR42, UR10, UR6 ;  /* 0x0000000a2a0a72a4 */ /* 0x000fe4000f8e0206 */
[----:B------:R-:W-:Y:S04]  /*5700*/  @!UP0 USEL UR4, UR5, UR4, !UP2 ;  /* 0x0000000405048287 */ /* 0x000fe8000d000000 */
[----:B------:R-:W-:Y:S02]  /*5710*/  @!UP0 UIMAD UR10, UR7, UR10, UR4 ;  /* 0x0000000a070a82a4 */ /* 0x000fe4000f8e0204 */
[----:B------:R-:W-:Y:S02]  /*5720*/  @!UP0 UIADD3 UR11, UPT, UPT, UR11, -UR4, URZ ;  /* 0x800000040b0b8290 */ /* 0x000fe4000fffe0ff */
[----:B------:R-:W-:Y:S02]  /*5730*/  UIMAD UR7, UR43, UR8, UR38 ;  /* 0x000000082b0772a4 */ /* 0x000fe4000f8e0226 */
[----:B------:R-:W-:Y:S02]  /*5740*/  @!UP0 UIMAD UR6, UR11, UR42, UR5 ;  /* 0x0000002a0b0682a4 */ /* 0x000fe4000f8e0205 */
[----:B------:R-:W-:Y:S01]  /*5750*/  UIMAD UR4, UR58, UR9, UR37 ;  /* 0x000000093a0472a4 */ /* 0x000fe2000f8e0225 */
[----:B------:R-:W-:Y:S02]  /*5760*/  @!UP0 UMOV UR5, UR10 ;  /* 0x0000000a00058c82 */ /* 0x000fe40008000000 */
[----:B------:R-:W-:Y:S02]  /*5770*/  UIMAD UR38, UR5, UR43, UR7 ;  /* 0x0000002b052672a4 */ /* 0x000fe4000f8e0207 */
[----:B------:R-:W-:Y:S11]  /*5780*/  UIMAD UR37, UR6, UR58, UR4 ;  /* 0x0000003a062572a4 */ /* 0x000ff6000f8e0204 */
[----:B------:R-:W-:Y:S01]  /*5790*/  @!UPT UIADD3 URZ, UPT, UPT, URZ, URZ, URZ ;  /* 0x000000fffffff290 */ /* 0x000fe2000fffe0ff */
.L_x_89:
[----:B------:R-:W-:Y:S01]  /*57a0*/  UISETP.NE.AND UP0, UPT, UR39, 0x1, UPT ;  /* 0x000000012700788c */ /* 0x000fe2000bf05270 */
[----:B------:R-:W-:Y:S01]  /*57b0*/  LOP3.LUT P0, RZ, R84, 0x1b0, RZ, 0xc0, !PT ;  /* 0x000001b054ff7812 */ /* 0x000fe2000780c0ff */
[----:B------:R-:W-:Y:S01]  /*57c0*/  USHF.L.U32 UR50, UR16, 0x7, URZ ;  /* 0x0000000710327899 */ /* 0x000fe200080006ff */
[----:B------:R-:W-:Y:S01]  /*57d0*/  BSSY.RECONVERGENT B6, `(.L_x_90) ;  /* 0x0000034000067945 */ /* 0x000fe20003800200 */
[----:B------:R-:W-:Y:S01]  /*57e0*/  USHF.L.U32 UR49, UR20, 0x7, URZ ;  /* 0x0000000714317899 */ /* 0x000fe200080006ff */
[----:B------:R-:W-:Y:S06]  /*57f0*/  IADD3 R86, PT, PT, R86, 0x1, RZ ;  /* 0x0000000156567810 */ /* 0x000fec0007ffe0ff */
[----:B------:R-:W2:Y:S01]  /*5800*/  @!UP0 LDCU.128 UR12, c[0x0][0xb10] ;  /* 0x00016200ff0c87ac */ /* 0x000ea20008000c00 */
[----:B------:R-:W3:Y:S01]  /*5810*/  @!UP0 LDCU UR5, c[0x0][0xb0c] ;  /* 0x00016180ff0587ac */ /* 0x000ee20008000800 */
[----:B------:R-:W4:Y:S01]  /*5820*/  @!UP0 LDCU UR10, c[0x0][0xb20] ;  /* 0x00016400ff0a87ac */ /* 0x000f220008000800 */
[----:B--2---:R-:W-:Y:S02]  /*5830*/  UIMAD.WIDE.U32 UR8, UR38, UR12, URZ ;  /* 0x0000000c260872a5 */ /* 0x004fe4000f8e00ff */
[----:B------:R-:W-:Y:S02]  /*5840*/  UIMAD.WIDE.U32 UR6, UR37, UR15, URZ ;  /* 0x0000000f250672a5 */ /* 0x000fe4000f8e00ff */
[----:B------:R-:W-:Y:S03]  /*5850*/  @!UP0 UISETP.NE.AND UP1, UPT, UR14, 0x1, UPT ;  /* 0x000000010e00888c */ /* 0x000fe6000bf25270 */
[----:B------:R-:W-:Y:S01]  /*5860*/  @!UP0 UMOV UR4, UR9 ;  /* 0x0000000900048c82 */ /* 0x000fe20008000000 */
[----:B---3--:R-:W-:Y:S02]  /*5870*/  @!UP0 UISETP.NE.AND UP2, UPT, UR5, 0x1, UPT ;  /* 0x000000010500888c */ /* 0x008fe4000bf45270 */
[----:B------:R-:W-:Y:S01]  /*5880*/  @!UP0 USHF.R.U32.HI UR4, URZ, UR13, UR4 ;  /* 0x0000000dff048299 */ /* 0x000fe20008011604 */
[----:B------:R-:W-:Y:S02]  /*5890*/  @!UP0 UMOV UR6, UR7 ;  /* 0x0000000700068c82 */ /* 0x000fe40008000000 */
[----:B----4-:R-:W-:Y:S02]  /*58a0*/  @!UP0 USHF.R.U32.HI UR6, URZ, UR10, UR6 ;  /* 0x0000000aff068299 */ /* 0x010fe40008011606 */
[----:B------:R-:W-:Y:S02]  /*58b0*/  @!UP0 USEL UR7, UR38, UR4, !UP2 ;  /* 0x0000000426078287 */ /* 0x000fe4000d000000 */
[----:B------:R-:W-:Y:S04]  /*58c0*/  @!UP0 USEL UR6, UR37, UR6, !UP1 ;  /* 0x0000000625068287 */ /* 0x000fe8000c800000 */
[----:B------:R-:W-:Y:S02]  /*58d0*/  @!UP0 UIADD3 UR4, UPT, UPT, -UR7, UR6, URZ ;  /* 0x0000000607048290 */ /* 0x000fe4000fffe1ff */
[----:B------:R-:W-:Y:S02]  /*58e0*/  @!UP0 UIADD3 UR6, UPT, UPT, UR7, -UR6, URZ ;  /* 0x8000000607068290 */ /* 0x000fe4000fffe0ff */
[----:B------:R-:W-:Y:S02]  /*58f0*/  @!UP0 UIMAD UR38, UR4, UR5, UR38 ;  /* 0x00000005042682a4 */ /* 0x000fe4000f8e0226 */
[----:B------:R-:W-:Y:S01]  /*5900*/  @!UP0 UIMAD UR37, UR6, UR14, UR37 ;  /* 0x0000000e062582a4 */ /* 0x000fe2000f8e0225 */
[----:B------:R-:W-:Y:S11]  /*5910*/  @!P0 BRA `(.L_x_91) ;  /* 0x00000000007c8947 */ /* 0x000ff60003800000 */
[----:B------:R-:W2:Y:S01]  /*5920*/  LDCU.64 UR8, c[0x4][0x80] ;  /* 0x01001000ff0877ac */ /* 0x000ea20008000a00 */
[----:B------:R-:W-:Y:S01]  /*5930*/  MOV R2, 0x0 ;  /* 0x0000000000027802 */ /* 0x000fe20000000f00 */
[----:B------:R-:W-:Y:S02]  /*5940*/  HFMA2 R12, -RZ, RZ, 0, 5.9604644775390625e-08 ;  /* 0x00000001ff0c7431 */ /* 0x000fe400000001ff */
[----:B------:R-:W-:Y:S01]  /*5950*/  IMAD.MOV.U32 R8, RZ, RZ, 0x70 ;  /* 0x00000070ff087424 */ /* 0x000fe200078e00ff */
[----:B------:R3:W4:Y:S01]  /*5960*/  LDC.64 R14, c[0x4][R2] ;  /* 0x01000000020e7b82 */ /* 0x0007220000000a00 */
[----:B------:R-:W1:Y:S01]  /*5970*/  LDCU.64 UR6, c[0x4][0x88] ;  /* 0x01001100ff0677ac */ /* 0x000e620008000a00 */
[----:B------:R-:W-:Y:S01]  /*5980*/  IMAD.MOV.U32 R13, RZ, RZ, RZ ;  /* 0x000000ffff0d7224 */ /* 0x000fe200078e00ff */
[----:B------:R-:W1:Y:S01]  /*5990*/  LDCU.64 UR4, c[0x4][0x8] ;  /* 0x01000100ff0477ac */ /* 0x000e620008000a00 */
[----:B--2---:R-:W-:Y:S01]  /*59a0*/  MOV R5, UR9 ;  /* 0x0000000900057c02 */ /* 0x004fe20008000f00 */
[----:B------:R-:W-:Y:S01]  /*59b0*/  IMAD.U32 R4, RZ, RZ, UR8 ;  /* 0x00000008ff047e24 */ /* 0x000fe2000f8e00ff */
[----:B-1----:R-:W-:Y:S01]  /*59c0*/  MOV R7, UR7 ;  /* 0x0000000700077c02 */ /* 0x002fe20008000f00 */
[----:B------:R-:W-:Y:S01]  /*59d0*/  IMAD.U32 R6, RZ, RZ, UR6 ;  /* 0x00000006ff067e24 */ /* 0x000fe2000f8e00ff */
[----:B------:R-:W-:Y:S01]  /*59e0*/  MOV R11, UR5 ;  /* 0x00000005000b7c02 */ /* 0x000fe20008000f00 */
[----:B------:R-:W-:Y:S02]  /*59f0*/  IMAD.U32 R10, RZ, RZ, UR4 ;  /* 0x00000004ff0a7e24 */ /* 0x000fe4000f8e00ff */
[----:B------:R-:W-:Y:S07]  /*5a00*/  LEPC R20, `(.L_x_92) ;  /* 0x000000001014794e */ /* 0x000fee0000000000 */
[----:B---345:R-:W-:Y:S05]  /*5a10*/  CALL.ABS.NOINC R14 ;  /* 0x000000000e007343 */ /* 0x038fea0003c00000 */
.L_x_92:
[----:B------:R-:W1:Y:S01]  /*5a20*/  LDCU.64 UR8, c[0x4][0x80] ;  /* 0x01001000ff0877ac */ /* 0x000e620008000a00 */
[----:B------:R-:W2:Y:S01]  /*5a30*/  LDC.64 R2, c[0x4][R2] ;  /* 0x0100000002027b82 */ /* 0x000ea20000000a00 */
[----:B------:R-:W-:Y:S02]  /*5a40*/  HFMA2 R12, -RZ, RZ, 0, 5.9604644775390625e-08 ;  /* 0x00000001ff0c7431 */ /* 0x000fe400000001ff */
[----:B------:R-:W-:Y:S02]  /*5a50*/  IMAD.MOV.U32 R8, RZ, RZ, 0x70 ;  /* 0x00000070ff087424 */ /* 0x000fe400078e00ff */
[----:B------:R-:W-:Y:S01]  /*5a60*/  IMAD.MOV.U32 R13, RZ, RZ, RZ ;  /* 0x000000ffff0d7224 */ /* 0x000fe200078e00ff */
[----:B------:R-:W3:Y:S01]  /*5a70*/  LDCU.64 UR6, c[0x4][0x88] ;  /* 0x01001100ff0677ac */ /* 0x000ee20008000a00 */
[----:B------:R-:W4:Y:S01]  /*5a80*/  LDCU.64 UR4, c[0x4][0x8] ;  /* 0x01000100ff0477ac */ /* 0x000f220008000a00 */
[----:B-1----:R-:W-:Y:S02]  /*5a90*/  MOV R4, UR8 ;  /* 0x0000000800047c02 */ /* 0x002fe40008000f00 */
[----:B------:R-:W-:Y:S02]  /*5aa0*/  MOV R5, UR9 ;  /* 0x0000000900057c02 */ /* 0x000fe40008000f00 */
[----:B---3--:R-:W-:Y:S01]  /*5ab0*/  MOV R7, UR7 ;  /* 0x0000000700077c02 */ /* 0x008fe20008000f00 */
[----:B------:R-:W-:Y:S01]  /*5ac0*/  IMAD.U32 R6, RZ, RZ, UR6 ;  /* 0x00000006ff067e24 */ /* 0x000fe2000f8e00ff */
[----:B----4-:R-:W-:Y:S01]  /*5ad0*/  MOV R11, UR5 ;  /* 0x00000005000b7c02 */ /* 0x010fe20008000f00 */
[----:B------:R-:W-:Y:S02]  /*5ae0*/  IMAD.U32 R10, RZ, RZ, UR4 ;  /* 0x00000004ff0a7e24 */ /* 0x000fe4000f8e00ff */
[----:B------:R-:W-:Y:S07]  /*5af0*/  LEPC R20, `(.L_x_91) ;  /* 0x000000001014794e */ /* 0x000fee0000000000 */
[----:B--2---:R-:W-:Y:S05]  /*5b00*/  CALL.ABS.NOINC R2 ;  /* 0x0000000002007343 */ /* 0x004fea0003c00000 */
.L_x_91:
[----:B------:R-:W-:Y:S05]  /*5b10*/  BSYNC.RECONVERGENT B6 ;  /* 0x0000000000067941 */ /* 0x000fea0003800200 */
.L_x_90:
[----:B------:R-:W-:Y:S02]  /*5b20*/  R2UR UR6, R83 ;  /* 0x00000000530672ca */ /* 0x000fe400000e0000 */
[----:B------:R-:W-:Y:S02]  /*5b30*/  R2UR UR5, R97 ;  /* 0x00000000610572ca */ /* 0x000fe400000e0000 */
[----:B------:R-:W-:Y:S02]  /*5b40*/  R2UR UR4, R96 ;  /* 0x00000000600472ca */ /* 0x000fe400000e0000 */
[----:B------:R-:W-:Y:S02]  /*5b50*/  ISETP.NE.U32.AND P4, PT, R78, RZ, PT ;  /* 0x000000ff4e00720c */ /* 0x000fe40003f85070 */
[----:B------:R-:W-:Y:S02]  /*5b60*/  ISETP.NE.U32.AND P2, PT, RZ, UR54, PT ;  /* 0x00000036ff007c0c */ /* 0x000fe4000bf45070 */
[----:B------:R-:W-:Y:S02]  /*5b70*/  ISETP.NE.AND.EX P4, PT, R79, RZ, PT, P4 ;  /* 0x000000ff4f00720c */ /* 0x000fe40003f85340 */
[----:B------:R-:W-:Y:S01]  /*5b80*/  ISETP.NE.AND.EX P2, PT, RZ, UR55, PT, P2 ;  /* 0x00000037ff007c0c */ /* 0x000fe2000bf45320 */
[----:B------:R-:W-:Y:S02]  /*5b90*/  UISETP.NE.AND UP2, UPT, UR6, URZ, UPT ;  /* 0x000000ff0600728c */ /* 0x000fe4000bf45270 */
[----:B------:R-:W-:Y:S04]  /*5ba0*/  UISETP.NE.U32.AND UP0, UPT, UR5, URZ, UPT ;  /* 0x000000ff0500728c */ /* 0x000fe8000bf05070 */
[----:B------:R-:W-:Y:S01]  /*5bb0*/  UISETP.NE.AND.EX UP1, UPT, UR4, URZ, UPT, UP0 ;  /* 0x000000ff0400728c */ /* 0x000fe2000bf25300 */
[----:B------:R-:W-:Y:S01]  /*5bc0*/  PLOP3.LUT P1, PT, PT, PT, UP2, 0x80, 0x8 ;  /* 0x000000000008781c */ /* 0x000fe20003f2f028 */
[----:B------:R-:W-:Y:S03]  /*5bd0*/  UPLOP3.LUT UP0, UPT, UPT, UPT, UPT, 0x40, 0x4 ;  /* 0x000000000004789c */ /* 0x000fe60003f0e870 */
[----:B------:R-:W-:Y:S06]  /*5be0*/  @UP2 UPLOP3.LUT UP0, UPT, UPT, UPT, UP1, 0x80, 0x8 ;  /* 0x000000000008289c */ /* 0x000fec0003f0f010 */
[----:B------:R-:W-:Y:S01]  /*5bf0*/  PLOP3.LUT P0, PT, PT, PT, UP0, 0x80, 0x8 ;  /* 0x000000000008781c */ /* 0x000fe20003f0f008 */
[----:B------:R-:W-:Y:S01]  /*5c00*/  @!UPT UIADD3 URZ, UPT, UPT, URZ, URZ, URZ ;  /* 0x000000fffffff290 */ /* 0x000fe2000fffe0ff */
[----:B------:R-:W-:Y:S11]  /*5c10*/  BRA.U !UP1, `(.L_x_93) ;  /* 0x0000000109407547 */ /* 0x000ff6000b800000 */
[----:B------:R-:W-:Y:S01]  /*5c20*/  UISETP.NE.U32.AND UP0, UPT, UR54, URZ, UPT ;  /* 0x000000ff3600728c */ /* 0x000fe2000bf05070 */
[----:B------:R-:W-:Y:S01]  /*5c30*/  R2UR UR6, R97 ;  /* 0x00000000610672ca */ /* 0x000fe200000e0000 */
[----:B------:R-:W2:Y:S01]  /*5c40*/  LDCU.64 UR8, c[0x0][0x358] ;  /* 0x00006b00ff0877ac */ /* 0x000ea20008000a00 */
[----:B------:R-:W-:Y:S02]  /*5c50*/  HFMA2 R80, -RZ, RZ, 0, 5.9604644775390625e-08 ;  /* 0x00000001ff507431 */ /* 0x000fe400000001ff */
[----:B-1----:R-:W-:Y:S01]  /*5c60*/  IMAD.MOV.U32 R0, RZ, RZ, 0x1 ;  /* 0x00000001ff007424 */ /* 0x002fe200078e00ff */
[----:B------:R-:W-:Y:S06]  /*5c70*/  UISETP.NE.AND.EX UP0, UPT, UR55, URZ, UPT, UP0 ;  /* 0x000000ff3700728c */ /* 0x000fec000bf05300 */
[----:B------:R-:W-:Y:S05]  /*5c80*/  PLOP3.LUT P3, PT, PT, PT, UP0, 0x80, 0x8 ;  /* 0x000000000008781c */ /* 0x000fea0003f6f008 */
[----:B------:R-:W1:Y:S01]  /*5c90*/  @UP0 LDCU.64 UR4, c[0x0][0x888] ;  /* 0x00011100ff0407ac */ /* 0x000e620008000a00 */
[----:B------:R-:W-:Y:S07]  /*5ca0*/  @UP0 UIMAD UR6, UR36, UR6, URZ ;  /* 0x00000006240602a4 */ /* 0x000fee000f8e02ff */
[----:B------:R-:W-:Y:S01]  /*5cb0*/  @!P3 PRMT R80, R0, 0x7610, R80 ;  /* 0x000076100050b816 */ /* 0x000fe20000000050 */
[----:B-1----:R-:W-:Y:S06]  /*5cc0*/  @UP0 UIMAD.WIDE UR4, UR6, 0x4, UR4 ;  /* 0x00000004060408a5 */ /* 0x002fec000f8e0204 */
[----:B------:R-:W-:Y:S02]  /*5cd0*/  IMAD.U32 R2, RZ, RZ, UR4 ;  /* 0x00000004ff027e24 */ /* 0x000fe4000f8e00ff */
[----:B------:R-:W-:Y:S03]  /*5ce0*/  IMAD.U32 R3, RZ, RZ, UR5 ;  /* 0x00000005ff037e24 */ /* 0x000fe6000f8e00ff */
[----:B------:R-:W1:Y:S02]  /*5cf0*/  @!UP0 LDCU UR4, c[0x0][0x880] ;  /* 0x00011000ff0487ac */ /* 0x000e640008000800 */
[----:B--2--5:R2:W5:Y:S02]  /*5d00*/  @P3 LDG.E R41, desc[UR8][R2.64] ;  /* 0x0000000802293981 */ /* 0x024564000c1e1900 */
[----:B-12---:R-:W-:Y:S02]  /*5d10*/  @!P3 MOV R41, UR4 ;  /* 0x000000040029bc02 */ /* 0x006fe40008000f00 */
.L_x_93:
[----:B------:R-:W-:Y:S05]  /*5d20*/  @!P4 BRA `(.L_x_94) ;  /* 0x000000000024c947 */ /* 0x000fea0003800000 */
[----:B------:R-:W-:Y:S01]  /*5d30*/  ISETP.NE.U32.AND P3, PT, R76, RZ, PT ;  /* 0x000000ff4c00720c */ /* 0x000fe20003f65070 */
[----:B------:R-:W2:Y:S03]  /*5d40*/  LDCU.64 UR4, c[0x0][0x358] ;  /* 0x00006b00ff0477ac */ /* 0x000ea60008000a00 */
[----:B------:R-:W-:Y:S11]  /*5d50*/  ISETP.NE.AND.EX P3, PT, R77, RZ, PT, P3 ;  /* 0x000000ff4d00720c */ /* 0x000ff60003f65330 */
[----:B------:R-:W-:Y:S02]  /*5d60*/  @!UPT UIADD3 URZ, UPT, UPT, URZ, URZ, URZ ;  /* 0x000000fffffff290 */ /* 0x000fe4000fffe0ff */
[----:B------:R-:W3:Y:S01]  /*5d70*/  @P3 LDC.64 R2, c[0x0][0x8a8] ;  /* 0x00022a00ff023b82 */ /* 0x000ee20000000a00 */
[----:B-1----:R-:W-:Y:S04]  /*5d80*/  @P3 IMAD R0, R78, UR36, RZ ;  /* 0x000000244e003c24 */ /* 0x002fe8000f8e02ff */
[----:B---3--:R-:W-:Y:S05]  /*5d90*/  @P3 IMAD.WIDE R2, R0, 0x4, R2 ;  /* 0x0000000400023825 */ /* 0x008fea00078e0202 */
[----:B--2--5:R2:W5:Y:S02]  /*5da0*/  @P3 LDG.E R38, desc[UR4][R2.64] ;  /* 0x0000000402263981 */ /* 0x024564000c1e1900 */
[----:B--2---:R-:W3:Y:S02]  /*5db0*/  @!P3 LDC R38, c[0x0][0x8a0] ;  /* 0x00022800ff26bb82 */ /* 0x004ee40000000800 */
.L_x_94:
[----:B-----5:R-:W-:Y:S01]  /*5dc0*/  FSETP.NEU.AND P3, PT, R41, RZ, PT ;  /* 0x000000ff2900720b */ /* 0x020fe20003f6d000 */
[----:B------:R-:W-:Y:S01]  /*5dd0*/  BSSY B1, `(.L_x_95) ;  /* 0x0000039000017945 */ /* 0x000fe20003800000 */
[----:B------:R-:W-:Y:S01]  /*5de0*/  SEL R3, RZ, 0xffffffff, P2 ;  /* 0xffffffffff037807 */ /* 0x000fe20001000000 */
[----:B------:R-:W-:Y:S01]  /*5df0*/  IMAD.MOV.U32 R47, RZ, RZ, 0x1 ;  /* 0x00000001ff2f7424 */ /* 0x000fe200078e00ff */
[----:B------:R-:W-:Y:S01]  /*5e00*/  @P1 LOP3.LUT P2, RZ, R80, 0xff, RZ, 0xc0, !PT ;  /* 0x000000ff50ff1812 */ /* 0x000fe2000784c0ff */
[----:B------:R-:W-:Y:S01]  /*5e10*/  IMAD R39, R36, 0x80, R37 ;  /* 0x0000008024277824 */ /* 0x000fe200078e0225 */
[----:B------:R-:W-:Y:S01]  /*5e20*/  @P1 SEL R2, RZ, 0xffffffff, P3 ;  /* 0xffffffffff021807 */ /* 0x000fe20001800000 */
[----:B------:R-:W-:Y:S01]  /*5e30*/  IMAD R87, R94, -0x10, R92 ;  /* 0xfffffff05e577824 */ /* 0x000fe200078e025c */
[----:B------:R-:W-:Y:S01]  /*5e40*/  LOP3.LUT R90, R90, 0x1, RZ, 0x3c, !PT ;  /* 0x000000015a5a7812 */ /* 0x000fe200078e3cff */
[----:B------:R-:W-:Y:S01]  /*5e50*/  IMAD.MOV.U32 R46, RZ, RZ, RZ ;  /* 0x000000ffff2e7224 */ /* 0x000fe200078e00ff */
[----:B------:R-:W-:Y:S02]  /*5e60*/  @P0 SEL R2, R3, R2, !P2 ;  /* 0x0000000203020207 */ /* 0x000fe40005000000 */
[----:B------:R-:W-:Y:S02]  /*5e70*/  CS2R R74, SRZ ;  /* 0x00000000004a7805 */ /* 0x000fe4000001ff00 */
[----:B------:R-:W-:Y:S02]  /*5e80*/  LEA R99, R36, UR44, 0x3 ;  /* 0x0000002c24637c11 */ /* 0x000fe4000f8e18ff */
[----:B------:R-:W-:Y:S02]  /*5e90*/  CS2R R72, SRZ ;  /* 0x0000000000487805 */ /* 0x000fe4000001ff00 */
[----:B------:R-:W-:Y:S02]  /*5ea0*/  @P1 LOP3.LUT R2, R2, 0x1, RZ, 0xc0, !PT ;  /* 0x0000000102021812 */ /* 0x000fe400078ec0ff */
[----:B------:R-:W-:Y:S02]  /*5eb0*/  CS2R R66, SRZ ;  /* 0x0000000000427805 */ /* 0x000fe4000001ff00 */
[----:B-1----:R-:W-:Y:S02]  /*5ec0*/  SHF.L.U32 R0, R89, 0x1f, RZ ;  /* 0x0000001f59007819 */ /* 0x002fe400000006ff */
[----:B------:R-:W-:Y:S02]  /*5ed0*/  CS2R R64, SRZ ;  /* 0x0000000000407805 */ /* 0x000fe4000001ff00 */
[----:B------:R-:W-:Y:S02]  /*5ee0*/  ISETP.NE.U32.OR P5, PT, R2, 0x1, !P1 ;  /* 0x000000010200780c */ /* 0x000fe40004fa5470 */
[----:B------:R-:W-:Y:S02]  /*5ef0*/  CS2R R58, SRZ ;  /* 0x00000000003a7805 */ /* 0x000fe4000001ff00 */
[----:B------:R-:W-:Y:S02]  /*5f00*/  PLOP3.LUT P2, PT, PT, PT, UP1, 0x80, 0x8 ;  /* 0x000000000008781c */ /* 0x000fe40003f4f018 */
[----:B------:R-:W-:Y:S02]  /*5f10*/  CS2R R56, SRZ ;  /* 0x0000000000387805 */ /* 0x000fe4000001ff00 */
[----:B------:R-:W-:Y:S02]  /*5f20*/  LOP3.LUT P4, R85, R80, 0xff, RZ, 0xc0, !PT ;  /* 0x000000ff50557812 */ /* 0x000fe4000788c0ff */
[----:B------:R-:W-:Y:S02]  /*5f30*/  CS2R R50, SRZ ;  /* 0x0000000000327805 */ /* 0x000fe4000001ff00 */
[----:B------:R-:W-:Y:S02]  /*5f40*/  SEL R2, RZ, 0xffffffff, P3 ;  /* 0xffffffffff027807 */ /* 0x000fe40001800000 */
[----:B------:R-:W-:Y:S02]  /*5f50*/  CS2R R48, SRZ ;  /* 0x0000000000307805 */ /* 0x000fe4000001ff00 */
[----:B------:R-:W-:Y:S02]  /*5f60*/  P2R R98, PR, RZ, 0x20 ;  /* 0x00000020ff627803 */ /* 0x000fe40000000000 */
[----:B------:R-:W-:Y:S02]  /*5f70*/  @P5 SHF.L.U32 R4, R90, 0x1f, RZ ;  /* 0x0000001f5a045819 */ /* 0x000fe400000006ff */
[----:B------:R-:W-:Y:S02]  /*5f80*/  @P2 SEL R2, R3, R2, !P4 ;  /* 0x0000000203022207 */ /* 0x000fe40006000000 */
[----:B------:R-:W1:Y:S02]  /*5f90*/  @P5 SYNCS.PHASECHK.TRANS64.TRYWAIT P1, [UR44+0x20], R4 ;  /* 0x00002004ff0055a7 */ /* 0x000e64000802112c */
[----:B------:R-:W-:Y:S04]  /*5fa0*/  LOP3.LUT R2, R2, 0x1, RZ, 0xc0, !PT ;  /* 0x0000000102027812 */ /* 0x000fe800078ec0ff */
[----:B------:R-:W-:Y:S04]  /*5fb0*/  ISETP.NE.U32.AND P2, PT, R2, 0x1, PT ;  /* 0x000000010200780c */ /* 0x000fe80003f45070 */
[----:B------:R-:W-:Y:S01]  /*5fc0*/  P2R R60, PR, RZ, 0x4 ;  /* 0x00000004ff3c7803 */ /* 0x000fe20000000000 */
[----:B------:R2:W4:Y:S01]  /*5fd0*/  SYNCS.PHASECHK.TRANS64.TRYWAIT P0, [R99+URZ+0x90], R0 ;  /* 0x00009000630075a7 */ /* 0x00052200080011ff */
[----:B-1----:R-:W-:Y:S01]  /*5fe0*/  @P5 SEL R47, RZ, 0x1, !P1 ;  /* 0x00000001ff2f5807 */ /* 0x002fe20004800000 */
[----:B--2---:R-:W-:Y:S06]  /*5ff0*/  @!P5 BRA `(.L_x_96) ;  /* 0x000000000058d947 */ /* 0x004fec0003800000 */
[----:B------:R-:W-:Y:S01]  /*6000*/  IMAD.MOV.U32 R75, RZ, RZ, RZ ;  /* 0x000000ffff4b7224 */ /* 0x000fe200078e00ff */
[----:B------:R-:W-:Y:S01]  /*6010*/  ISETP.NE.AND P1, PT, R47, RZ, PT ;  /* 0x000000ff2f00720c */ /* 0x000fe20003f25270 */
[----:B------:R-:W-:Y:S01]  /*6020*/  BSSY B0, `(.L_x_97) ;  /* 0x000000c000007945 */ /* 0x000fe20003800000 */
[----:B------:R-:W-:Y:S02]  /*6030*/  CS2R R50, SRZ ;  /* 0x0000000000327805 */ /* 0x000fe4000001ff00 */
[----:B------:R-:W-:Y:S02]  /*6040*/  CS2R R48, SRZ ;  /* 0x0000000000307805 */ /* 0x000fe4000001ff00 */
[----:B------:R-:W-:Y:S02]  /*6050*/  CS2R R58, SRZ ;  /* 0x00000000003a7805 */ /* 0x000fe4000001ff00 */
[----:B------:R-:W-:Y:S02]  /*6060*/  CS2R R56, SRZ ;  /* 0x0000000000387805 */ /* 0x000fe4000001ff00 */
[----:B------:R-:W-:Y:S02]  /*6070*/  CS2R R66, SRZ ;  /* 0x0000000000427805 */ /* 0x000fe4000001ff00 */
[----:B------:R-:W-:Y:S02]  /*6080*/  CS2R R64, SRZ ;  /* 0x0000000000407805 */ /* 0x000fe4000001ff00 */
[----:B------:R-:W-:Y:S01]  /*6090*/  CS2R R72, SRZ ;  /* 0x0000000000487805 */ /* 0x000fe2000001ff00 */
[----:B------:R-:W-:Y:S06]  /*60a0*/  @P1 BRA `(.L_x_98) ;  /* 0x00000000000c1947 */ /* 0x000fec0003800000 */
[----:B------:R-:W-:Y:S04]  /*60b0*/  SHF.L.U32 R3, R90, 0x1f, RZ ;  /* 0x0000001f5a037819 */ /* 0x000fe800000006ff */
[----:B------:R-:W1:Y:S02]  /*60c0*/  SYNCS.PHASECHK.TRANS64.TRYWAIT P1, [UR44+0x20], R3 ;  /* 0x00002003ff0075a7 */ /* 0x000e64000802112c */
[----:B-1----:R-:W-:Y:S05]  /*60d0*/  @!P1 BRA `(.L_x_99) ;  /* 0x0000003c00489947 */ /* 0x002fea0003800000 */
.L_x_98:
[----:B------:R-:W-:Y:S05]  /*60e0*/  BSYNC B0 ;  /* 0x0000000000007941 */ /* 0x000fea0003800000 */
.L_x_97:
[----:B------:R-:W-:Y:S01]  /*60f0*/  ISETP.NE.AND P1, PT, R60, RZ, PT ;  /* 0x000000ff3c00720c */ /* 0x000fe20003f25270 */
[----:B------:R-:W-:Y:S11]  /*6100*/  HFMA2 R46, -RZ, RZ, 0, 5.9604644775390625e-08 ;  /* 0x00000001ff2e7431 */ /* 0x000ff600000001ff */
[----:B------:R-:W-:Y:S01]  /*6110*/  @!UPT UIADD3 URZ, UPT, UPT, URZ, URZ, URZ ;  /* 0x000000fffffff290 */ /* 0x000fe2000fffe0ff */
[----:B------:R2:W1:Y:S04]  /*6120*/  @P1 LDS.128 R48, [R93] ;  /* 0x000000005d301984 */ /* 0x0004680000000c00 */
[----:B------:R2:W1:Y:S04]  /*6130*/  @P1 LDS.128 R56, [R92+0x10] ;  /* 0x000010005c381984 */ /* 0x0004680000000c00 */
[----:B------:R2:W1:Y:S04]  /*6140*/  @P1 LDS.128 R64, [R91+0x20] ;  /* 0x000020005b401984 */ /* 0x0004680000000c00 */
[----:B------:R2:W1:Y:S02]  /*6150*/  @P1 LDS.128 R72, [R87+0x30] ;  /* 0x0000300057481984 */ /* 0x0004640000000c00 */
.L_x_96:
[----:B------:R-:W-:Y:S05]  /*6160*/  BSYNC B1 ;  /* 0x0000000000017941 */ /* 0x000fea0003800000 */
.L_x_95:
[----:B-1----:R-:W-:Y:S04]  /*6170*/  SHF.R.U32.HI R2, RZ, 0x15, R39 ;  /* 0x00000015ff027819 */ /* 0x002fe80000011627 */
[----:B------:R-:W-:Y:S01]  /*6180*/  LOP3.LUT P1, RZ, R2, 0x3, R81, 0x48, !PT ;  /* 0x0000000302ff7812 */ /* 0x000fe20007824851 */
[----:B------:R-:W-:Y:S01]  /*6190*/  @!UPT UIADD3 URZ, UPT, UPT, URZ, URZ, URZ ;  /* 0x000000fffffff290 */ /* 0x000fe2000fffe0ff */
[----:B----4-:R-:W-:Y:S11]  /*61a0*/  @P0 BRA `(.L_x_100) ;  /* 0x0000000000080947 */ /* 0x010ff60003800000 */
[----:B------:R-:W1:Y:S02]  /*61b0*/  SYNCS.PHASECHK.TRANS64.TRYWAIT P0, [R99+URZ+0x90], R0 ;  /* 0x00009000630075a7 */ /* 0x000e6400080011ff */
[----:B-1----:R-:W-:Y:S05]  /*61c0*/  @!P0 BRA `(.L_x_101) ;  /* 0x0000003c00248947 */ /* 0x002fea0003800000 */
.L_x_100:
[----:B------:R-:W-:Y:S05]  /*61d0*/  @!P1 BRA `(.L_x_102) ;  /* 0x0000000000409947 */ /* 0x000fea0003800000 */
[----:B------:R-:W4:Y:S01]  /*61e0*/  LDCU.64 UR8, c[0x4][0x70] ;  /* 0x01000e00ff0877ac */ /* 0x000f220008000a00 */
[----:B------:R-:W-:Y:S01]  /*61f0*/  MOV R3, 0x0 ;  /* 0x0000000000037802 */ /* 0x000fe20000000f00 */
[----:B------:R-:W-:Y:S02]  /*6200*/  HFMA2 R12, -RZ, RZ, 0, 5.9604644775390625e-08 ;  /* 0x00000001ff0c7431 */ /* 0x000fe400000001ff */
[----:B------:R-:W-:Y:S02]  /*6210*/  IMAD.MOV.U32 R8, RZ, RZ, 0x192 ;  /* 0x00000192ff087424 */ /* 0x000fe400078e00ff */
[----:B------:R-:W-:Y:S01]  /*6220*/  IMAD.MOV.U32 R13, RZ, RZ, RZ ;  /* 0x000000ffff0d7224 */ /* 0x000fe200078e00ff */
[----:B------:R-:W5:Y:S01]  /*6230*/  LDCU.64 UR6, c[0x4][0x78] ;  /* 0x01000f00ff0677ac */ /* 0x000f620008000a00 */
[----:B------:R-:W1:Y:S01]  /*6240*/  LDC.64 R2, c[0x4][R3] ;  /* 0x0100000003027b82 */ /* 0x000e620000000a00 */
[----:B------:R-:W2:Y:S01]  /*6250*/  LDCU.64 UR4, c[0x4][0x10] ;  /* 0x01000200ff0477ac */ /* 0x000ea20008000a00 */
[----:B----4-:R-:W-:Y:S01]  /*6260*/  MOV R5, UR9 ;  /* 0x0000000900057c02 */ /* 0x010fe20008000f00 */
[----:B------:R-:W-:Y:S01]  /*6270*/  IMAD.U32 R4, RZ, RZ, UR8 ;  /* 0x00000008ff047e24 */ /* 0x000fe2000f8e00ff */
[----:B-----5:R-:W-:Y:S01]  /*6280*/  MOV R7, UR7 ;  /* 0x0000000700077c02 */ /* 0x020fe20008000f00 */
[----:B------:R-:W-:Y:S01]  /*6290*/  IMAD.U32 R6, RZ, RZ, UR6 ;  /* 0x00000006ff067e24 */ /* 0x000fe2000f8e00ff */
[----:B--2---:R-:W-:Y:S01]  /*62a0*/  MOV R11, UR5 ;  /* 0x00000005000b7c02 */ /* 0x004fe20008000f00 */
[----:B------:R-:W-:Y:S02]  /*62b0*/  IMAD.U32 R10, RZ, RZ, UR4 ;  /* 0x00000004ff0a7e24 */ /* 0x000fe4000f8e00ff */
[----:B------:R-:W-:Y:S07]  /*62c0*/  LEPC R20, `(.L_x_102) ;  /* 0x000000001014794e */ /* 0x000fee0000000000 */
[----:B-1-3--:R-:W-:Y:S05]  /*62d0*/  CALL.ABS.NOINC R2 ;  /* 0x0000000002007343 */ /* 0x00afea0003c00000 */
.L_x_102:
[----:B------:R-:W-:Y:S05]  /*62e0*/  WARPSYNC.ALL ;  /* 0x0000000000007948 */ /* 0x000fea0003800000 */
[----:B------:R-:W-:Y:S01]  /*62f0*/  R2UR UR4, R39 ;  /* 0x00000000270472ca */ /* 0x000fe200000e0000 */
[--C-:B------:R-:W-:Y:S01]  /*6300*/  HADD2.F32 R40, -RZ, R48.reuse.H0_H0 ;  /* 0x20000030ff287230 */ /* 0x100fe20000004100 */
[----:B------:R-:W-:Y:S01]  /*6310*/  ISETP.NE.AND P0, PT, R95, RZ, PT ;  /* 0x000000ff5f00720c */ /* 0x000fe20003f05270 */
[----:B------:R-:W-:Y:S01]  /*6320*/  HADD2.F32 R43, -RZ, R48.H1_H1 ;  /* 0x30000030ff2b7230 */ /* 0x000fe20000004100 */
[----:B------:R-:W-:Y:S01]  /*6330*/  BSSY.RECONVERGENT B0, `(.L_x_103) ;  /* 0x0000086000007945 */ /* 0x000fe20003800200 */
[----:B------:R-:W-:Y:S02]  /*6340*/  HADD2.F32 R42, -RZ, R49.H0_H0 ;  /* 0x20000031ff2a7230 */ /* 0x000fe40000004100 */
[----:B------:R-:W-:Y:S02]  /*6350*/  HADD2.F32 R45, -RZ, R51.H0_H0 ;  /* 0x20000033ff2d7230 */ /* 0x000fe40000004100 */
[----:B------:R-:W-:Y:S04]  /*6360*/  HADD2.F32 R44, -RZ, R75.H1_H1 ;  /* 0x3000004bff2c7230 */ /* 0x000fe80000004100 */
[----:B------:R-:W1:Y:S02]  /*6370*/  LDTM.x32 R4, tmem[UR4] ;  /* 0x00000004000479ee */ /* 0x000e6400082c0000 */
[C---:B-1-3--:R-:W-:Y:S01]  /*6380*/  FMUL R0, R38.reuse, R4 ;  /* 0x0000000426007220 */ /* 0x04afe20000400000 */
[C---:B------:R-:W-:Y:S01]  /*6390*/  FMUL R2, R38.reuse, R5 ;  /* 0x0000000526027220 */ /* 0x040fe20000400000 */
[C---:B------:R-:W-:Y:S01]  /*63a0*/  FMUL R3, R38.reuse, R6 ;  /* 0x0000000626037220 */ /* 0x040fe20000400000 */
[C---:B------:R-:W-:Y:S01]  /*63b0*/  FMUL R7, R38.reuse, R7 ;  /* 0x0000000726077220 */ /* 0x040fe20000400000 */
[C---:B------:R-:W-:Y:S01]  /*63c0*/  FFMA R0, R41.reuse, R40, R0 ;  /* 0x0000002829007223 */ /* 0x040fe20000000000 */
[----:B------:R-:W-:Y:S02]  /*63d0*/  HADD2.F32 R40, -RZ, R49.H1_H1 ;  /* 0x30000031ff287230 */ /* 0x000fe40000004100 */
[C---:B------:R-:W-:Y:S01]  /*63e0*/  FFMA R2, R41.reuse, R43, R2 ;  /* 0x0000002b29027223 */ /* 0x040fe20000000002 */
[C---:B------:R-:W-:Y:S01]  /*63f0*/  FFMA R3, R41.reuse, R42, R3 ;  /* 0x0000002a29037223 */ /* 0x040fe20000000003 */
[--C-:B------:R-:W-:Y:S02]  /*6400*/  HADD2.F32 R43, -RZ, R50.reuse.H0_H0 ;  /* 0x20000032ff2b7230 */ /* 0x100fe40000004100 */
[----:B------:R-:W-:Y:S01]  /*6410*/  FMUL R4, R38, R8 ;  /* 0x0000000826047220 */ /* 0x000fe20000400000 */
[----:B------:R-:W-:Y:S01]  /*6420*/  HADD2.F32 R42, -RZ, R50.H1_H1 ;  /* 0x30000032ff2a7230 */ /* 0x000fe20000004100 */
[----:B------:R-:W-:Y:S01]  /*6430*/  F2FP.F16.F32.PACK_AB R52, R2, R0 ;  /* 0x000000000234723e */ /* 0x000fe200000000ff */
[C---:B------:R-:W-:Y:S01]  /*6440*/  FFMA R7, R41.reuse, R40, R7 ;  /* 0x0000002829077223 */ /* 0x040fe20000000007 */
[----:B------:R-:W-:Y:S01]  /*6450*/  FFMA R4, R41, R43, R4 ;  /* 0x0000002b29047223 */ /* 0x000fe20000000004 */
[C---:B------:R-:W-:Y:S01]  /*6460*/  FMUL R5, R38.reuse, R9 ;  /* 0x0000000926057220 */ /* 0x040fe20000400000 */
[C---:B------:R-:W-:Y:S01]  /*6470*/  FMUL R6, R38.reuse, R10 ;  /* 0x0000000a26067220 */ /* 0x040fe20000400000 */
[----:B------:R-:W-:Y:S01]  /*6480*/  HADD2.F32 R40, -RZ, R51.H1_H1 ;  /* 0x30000033ff287230 */ /* 0x000fe20000004100 */
[----:B------:R-:W-:Y:S01]  /*6490*/  F2FP.F16.F32.PACK_AB R53, R7, R3 ;  /* 0x000000030735723e */ /* 0x000fe200000000ff */
[C---:B------:R-:W-:Y:S01]  /*64a0*/  FFMA R5, R41.reuse, R42, R5 ;  /* 0x0000002a29057223 */ /* 0x040fe20000000005 */
[----:B------:R-:W-:Y:S01]  /*64b0*/  FFMA R6, R41, R45, R6 ;  /* 0x0000002d29067223 */ /* 0x000fe20000000006 */
[C---:B------:R-:W-:Y:S01]  /*64c0*/  FMUL R11, R38.reuse, R11 ;  /* 0x0000000b260b7220 */ /* 0x040fe20000400000 */
[--C-:B------:R-:W-:Y:S02]  /*64d0*/  HADD2.F32 R43, -RZ, R56.reuse.H0_H0 ;  /* 0x20000038ff2b7230 */ /* 0x100fe40000004100 */
[C---:B------:R-:W-:Y:S01]  /*64e0*/  FMUL R8, R38.reuse, R12 ;  /* 0x0000000c26087220 */ /* 0x040fe20000400000 */
[----:B------:R-:W-:Y:S01]  /*64f0*/  F2FP.F16.F32.PACK_AB R54, R5, R4 ;  /* 0x000000040536723e */ /* 0x000fe200000000ff */
[C---:B------:R-:W-:Y:S01]  /*6500*/  FFMA R11, R41.reuse, R40, R11 ;  /* 0x00000028290b7223 */ /* 0x040fe2000000000b */
[----:B------:R-:W-:Y:S02]  /*6510*/  HADD2.F32 R40, -RZ, R56.H1_H1 ;  /* 0x30000038ff287230 */ /* 0x000fe40000004100 */
[----:B------:R-:W-:Y:S01]  /*6520*/  FFMA R8, R41, R43, R8 ;  /* 0x0000002b29087223 */ /* 0x000fe20000000008 */
[C---:B------:R-:W-:Y:S01]  /*6530*/  FMUL R9, R38.reuse, R13 ;  /* 0x0000000d26097220 */ /* 0x040fe20000400000 */
[--C-:B------:R-:W-:Y:S01]  /*6540*/  HADD2.F32 R45, -RZ, R57.reuse.H0_H0 ;  /* 0x20000039ff2d7230 */ /* 0x100fe20000004100 */
[----:B------:R-:W-:Y:S01]  /*6550*/  F2FP.F16.F32.PACK_AB R55, R11, R6 ;  /* 0x000000060b37723e */ /* 0x000fe200000000ff */
[C---:B------:R-:W-:Y:S01]  /*6560*/  FMUL R10, R38.reuse, R14 ;  /* 0x0000000e260a7220 */ /* 0x040fe20000400000 */
[----:B------:R-:W-:Y:S02]  /*6570*/  HADD2.F32 R42, -RZ, R57.H1_H1 ;  /* 0x30000039ff2a7230 */ /* 0x000fe40000004100 */
[C---:B------:R-:W-:Y:S01]  /*6580*/  FFMA R9, R41.reuse, R40, R9 ;  /* 0x0000002829097223 */ /* 0x040fe20000000009 */
[C---:B------:R-:W-:Y:S01]  /*6590*/  FMUL R15, R38.reuse, R15 ;  /* 0x0000000f260f7220 */ /* 0x040fe20000400000 */
[----:B------:R1:W-:Y:S01]  /*65a0*/  STS.128 [R93], R52 ;  /* 0x000000345d007388 */ /* 0x0003e20000000c00 */
[----:B------:R-:W-:Y:S01]  /*65b0*/  FFMA R10, R41, R45, R10 ;  /* 0x0000002d290a7223 */ /* 0x000fe2000000000a */
[--C-:B------:R-:W-:Y:S01]  /*65c0*/  HADD2.F32 R40, -RZ, R58.reuse.H0_H0 ;  /* 0x2000003aff287230 */ /* 0x100fe20000004100 */
[----:B------:R-:W-:Y:S01]  /*65d0*/  F2FP.F16.F32.PACK_AB R68, R9, R8 ;  /* 0x000000080944723e */ /* 0x000fe200000000ff */
[----:B------:R-:W-:Y:S01]  /*65e0*/  FFMA R15, R41, R42, R15 ;  /* 0x0000002a290f7223 */ /* 0x000fe2000000000f */
[C---:B------:R-:W-:Y:S01]  /*65f0*/  FMUL R12, R38.reuse, R16 ;  /* 0x00000010260c7220 */ /* 0x040fe20000400000 */
[----:B------:R-:W-:Y:S02]  /*6600*/  HADD2.F32 R42, -RZ, R58.H1_H1 ;  /* 0x3000003aff2a7230 */ /* 0x000fe40000004100 */
[C---:B------:R-:W-:Y:S01]  /*6610*/  FMUL R13, R38.reuse, R17 ;  /* 0x00000011260d7220 */ /* 0x040fe20000400000 */
[--C-:B------:R-:W-:Y:S01]  /*6620*/  HADD2.F32 R43, -RZ, R59.reuse.H0_H0 ;  /* 0x2000003bff2b7230 */ /* 0x100fe20000004100 */
[----:B------:R-:W-:Y:S01]  /*6630*/  F2FP.F16.F32.PACK_AB R69, R15, R10 ;  /* 0x0000000a0f45723e */ /* 0x000fe200000000ff */
[C---:B------:R-:W-:Y:S01]  /*6640*/  FFMA R12, R41.reuse, R40, R12 ;  /* 0x00000028290c7223 */ /* 0x040fe2000000000c */
[C---:B------:R-:W-:Y:S01]  /*6650*/  FFMA R13, R41.reuse, R42, R13 ;  /* 0x0000002a290d7223 */ /* 0x040fe2000000000d */
[C---:B------:R-:W-:Y:S01]  /*6660*/  FMUL R14, R38.reuse, R18 ;  /* 0x00000012260e7220 */ /* 0x040fe20000400000 */
[----:B------:R-:W-:Y:S02]  /*6670*/  HADD2.F32 R40, -RZ, R59.H1_H1 ;  /* 0x3000003bff287230 */ /* 0x000fe40000004100 */
[C---:B------:R-:W-:Y:S01]  /*6680*/  FMUL R19, R38.reuse, R19 ;  /* 0x0000001326137220 */ /* 0x040fe20000400000 */
[C---:B------:R-:W-:Y:S01]  /*6690*/  FMUL R16, R38.reuse, R20 ;  /* 0x0000001426107220 */ /* 0x040fe20000400000 */
[C---:B------:R-:W-:Y:S01]  /*66a0*/  FFMA R14, R41.reuse, R43, R14 ;  /* 0x0000002b290e7223 */ /* 0x040fe2000000000e */
[--C-:B------:R-:W-:Y:S02]  /*66b0*/  HADD2.F32 R43, -RZ, R64.reuse.H0_H0 ;  /* 0x20000040ff2b7230 */ /* 0x100fe40000004100 */
[C---:B------:R-:W-:Y:S01]  /*66c0*/  FFMA R19, R41.reuse, R40, R19 ;  /* 0x0000002829137223 */ /* 0x040fe20000000013 */
[----:B------:R-:W-:Y:S02]  /*66d0*/  HADD2.F32 R42, -RZ, R64.H1_H1 ;  /* 0x30000040ff2a7230 */ /* 0x000fe40000004100 */
[C---:B------:R-:W-:Y:S01]  /*66e0*/  FMUL R17, R38.reuse, R21 ;  /* 0x0000001526117220 */ /* 0x040fe20000400000 */
[--C-:B------:R-:W-:Y:S02]  /*66f0*/  HADD2.F32 R45, -RZ, R65.reuse.H0_H0 ;  /* 0x20000041ff2d7230 */ /* 0x100fe40000004100 */
[C---:B------:R-:W-:Y:S01]  /*6700*/  FMUL R18, R38.reuse, R22 ;  /* 0x0000001626127220 */ /* 0x040fe20000400000 */
[----:B------:R-:W-:Y:S02]  /*6710*/  HADD2.F32 R40, -RZ, R65.H1_H1 ;  /* 0x30000041ff287230 */ /* 0x000fe40000004100 */
[C---:B------:R-:W-:Y:S01]  /*6720*/  FMUL R23, R38.reuse, R23 ;  /* 0x0000001726177220 */ /* 0x040fe20000400000 */
[C---:B------:R-:W-:Y:S01]  /*6730*/  FFMA R16, R41.reuse, R43, R16 ;  /* 0x0000002b29107223 */ /* 0x040fe20000000010 */
[C---:B------:R-:W-:Y:S01]  /*6740*/  FFMA R17, R41.reuse, R42, R17 ;  /* 0x0000002a29117223 */ /* 0x040fe20000000011 */
[C---:B------:R-:W-:Y:S01]  /*6750*/  FFMA R18, R41.reuse, R45, R18 ;  /* 0x0000002d29127223 */ /* 0x040fe20000000012 */
[C---:B------:R-:W-:Y:S01]  /*6760*/  FFMA R23, R41.reuse, R40, R23 ;  /* 0x0000002829177223 */ /* 0x040fe20000000017 */
[--C-:B------:R-:W-:Y:S02]  /*6770*/  HADD2.F32 R43, -RZ, R66.reuse.H0_H0 ;  /* 0x20000042ff2b7230 */ /* 0x100fe40000004100 */
[C---:B------:R-:W-:Y:S01]  /*6780*/  FMUL R20, R38.reuse, R24 ;  /* 0x0000001826147220 */ /* 0x040fe20000400000 */
        /* <DEDUP_REMOVED lines=9> */
[----:B------:R-:W-:Y:S01]  /*6820*/  FFMA R27, R41, R42, R27 ;  /* 0x0000002a291b7223 */ /* 0x000fe2000000001b */
[--C-:B------:R-:W-:Y:S02]  /*6830*/  HADD2.F32 R40, -RZ, R72.reuse.H0_H0 ;  /* 0x20000048ff287230 */ /* 0x100fe40000004100 */
[C---:B------:R-:W-:Y:S01]  /*6840*/  FMUL R24, R38.reuse, R28 ;  /* 0x0000001c26187220 */ /* 0x040fe20000400000 */
[----:B------:R-:W-:Y:S02]  /*6850*/  HADD2.F32 R42, -RZ, R72.H1_H1 ;  /* 0x30000048ff2a7230 */ /* 0x000fe40000004100 */
[C---:B------:R-:W-:Y:S01]  /*6860*/  FMUL R25, R38.reuse, R29 ;  /* 0x0000001d26197220 */ /* 0x040fe20000400000 */
[--C-:B------:R-:W-:Y:S02]  /*6870*/  HADD2.F32 R43, -RZ, R73.reuse.H0_H0 ;  /* 0x20000049ff2b7230 */ /* 0x100fe40000004100 */
[C---:B------:R-:W-:Y:S01]  /*6880*/  FMUL R26, R38.reuse, R30 ;  /* 0x0000001e261a7220 */ /* 0x040fe20000400000 */
[----:B------:R-:W-:Y:S01]  /*6890*/  F2FP.F16.F32.PACK_AB R70, R13, R12 ;  /* 0x0000000c0d46723e */ /* 0x000fe200000000ff */
[----:B------:R-:W-:Y:S01]  /*68a0*/  FFMA R24, R41, R40, R24 ;  /* 0x0000002829187223 */ /* 0x000fe20000000018 */
[----:B------:R-:W-:Y:S01]  /*68b0*/  F2FP.F16.F32.PACK_AB R71, R19, R14 ;  /* 0x0000000e1347723e */ /* 0x000fe200000000ff */
[C---:B------:R-:W-:Y:S01]  /*68c0*/  FFMA R25, R41.reuse, R42, R25 ;  /* 0x0000002a29197223 */ /* 0x040fe20000000019 */
[C---:B------:R-:W-:Y:S01]  /*68d0*/  FFMA R26, R41.reuse, R43, R26 ;  /* 0x0000002b291a7223 */ /* 0x040fe2000000001a */
[----:B------:R-:W-:Y:S02]  /*68e0*/  HADD2.F32 R40, -RZ, R73.H1_H1 ;  /* 0x30000049ff287230 */ /* 0x000fe40000004100 */
[C---:B------:R-:W-:Y:S01]  /*68f0*/  FMUL R31, R38.reuse, R31 ;  /* 0x0000001f261f7220 */ /* 0x040fe20000400000 */
[----:B------:R1:W-:Y:S01]  /*6900*/  STS.128 [R92+0x10], R68 ;  /* 0x000010445c007388 */ /* 0x0003e20000000c00 */
[--C-:B------:R-:W-:Y:S02]  /*6910*/  HADD2.F32 R43, -RZ, R74.reuse.H0_H0 ;  /* 0x2000004aff2b7230 */ /* 0x100fe40000004100 */
[C---:B------:R-:W-:Y:S01]  /*6920*/  FMUL R28, R38.reuse, R32 ;  /* 0x00000020261c7220 */ /* 0x040fe20000400000 */
[----:B------:R-:W-:Y:S02]  /*6930*/  HADD2.F32 R42, -RZ, R74.H1_H1 ;  /* 0x3000004aff2a7230 */ /* 0x000fe40000004100 */
[C---:B------:R-:W-:Y:S01]  /*6940*/  FMUL R29, R38.reuse, R33 ;  /* 0x00000021261d7220 */ /* 0x040fe20000400000 */
[----:B------:R-:W-:Y:S02]  /*6950*/  HADD2.F32 R45, -RZ, R75.H0_H0 ;  /* 0x2000004bff2d7230 */ /* 0x000fe40000004100 */
[C---:B------:R-:W-:Y:S01]  /*6960*/  FMUL R30, R38.reuse, R34 ;  /* 0x00000022261e7220 */ /* 0x040fe20000400000 */
[----:B------:R-:W-:Y:S01]  /*6970*/  FFMA R31, R41, R40, R31 ;  /* 0x00000028291f7223 */ /* 0x000fe2000000001f */
[----:B------:R-:W-:Y:S01]  /*6980*/  FMUL R35, R38, R35 ;  /* 0x0000002326237220 */ /* 0x000fe20000400000 */
[----:B------:R-:W-:Y:S01]  /*6990*/  F2FP.F16.F32.PACK_AB R100, R17, R16 ;  /* 0x000000101164723e */ /* 0x000fe200000000ff */
[----:B------:R-:W-:Y:S01]  /*69a0*/  FFMA R28, R41, R43, R28 ;  /* 0x0000002b291c7223 */ /* 0x000fe2000000001c */
[----:B------:R-:W-:Y:S01]  /*69b0*/  F2FP.F16.F32.PACK_AB R101, R23, R18 ;  /* 0x000000121765723e */ /* 0x000fe200000000ff */
[----:B------:R-:W-:Y:S01]  /*69c0*/  FFMA R29, R41, R42, R29 ;  /* 0x0000002a291d7223 */ /* 0x000fe2000000001d */
[----:B------:R-:W-:Y:S01]  /*69d0*/  F2FP.F16.F32.PACK_AB R102, R21, R20 ;  /* 0x000000141566723e */ /* 0x000fe200000000ff */
[----:B------:R-:W-:Y:S01]  /*69e0*/  FFMA R30, R41, R45, R30 ;  /* 0x0000002d291e7223 */ /* 0x000fe2000000001e */
[----:B------:R-:W-:Y:S01]  /*69f0*/  F2FP.F16.F32.PACK_AB R103, R27, R22 ;  /* 0x000000161b67723e */ /* 0x000fe200000000ff */
[----:B------:R-:W-:Y:S01]  /*6a00*/  FFMA R35, R41, R44, R35 ;  /* 0x0000002c29237223 */ /* 0x000fe20000000023 */
[----:B------:R-:W-:Y:S02]  /*6a10*/  F2FP.F16.F32.PACK_AB R104, R25, R24 ;  /* 0x000000181968723e */ /* 0x000fe400000000ff */
[----:B------:R-:W-:Y:S01]  /*6a20*/  F2FP.F16.F32.PACK_AB R105, R31, R26 ;  /* 0x0000001a1f69723e */ /* 0x000fe200000000ff */
[----:B------:R1:W-:Y:S01]  /*6a30*/  STS.128 [R91+0x20], R100 ;  /* 0x000020645b007388 */ /* 0x0003e20000000c00 */
[----:B------:R-:W-:Y:S02]  /*6a40*/  F2FP.F16.F32.PACK_AB R106, R29, R28 ;  /* 0x0000001c1d6a723e */ /* 0x000fe400000000ff */
[----:B------:R-:W-:Y:S05]  /*6a50*/  F2FP.F16.F32.PACK_AB R107, R35, R30 ;  /* 0x0000001e236b723e */ /* 0x000fea00000000ff */
[----:B------:R1:W-:Y:S01]  /*6a60*/  STS.128 [R87+0x30], R104 ;  /* 0x0000306857007388 */ /* 0x0003e20000000c00 */
[----:B------:R-:W-:Y:S01]  /*6a70*/  @!PT LDS RZ, [RZ] ;  /* 0x00000000fffff984 */ /* 0x000fe20000000800 */
[----:B------:R-:W-:Y:S01]  /*6a80*/  @!PT LDS RZ, [RZ] ;  /* 0x00000000fffff984 */ /* 0x000fe20000000800 */
[----:B------:R-:W-:Y:S01]  /*6a90*/  @!PT LDS RZ, [RZ] ;  /* 0x00000000fffff984 */ /* 0x000fe20000000800 */
[----:B------:R-:W-:Y:S01]  /*6aa0*/  @!PT LDS RZ, [RZ] ;  /* 0x00000000fffff984 */ /* 0x000fe20000000800 */
[----:B------:R3:W-:Y:S07]  /*6ab0*/  MEMBAR.ALL.CTA ;  /* 0x0000000000007992 */ /* 0x0007ee0000008000 */
[----:B---3--:R-:W3:Y:S02]  /*6ac0*/  FENCE.VIEW.ASYNC.S ;  /* 0x00000000000073c6 */ /* 0x008ee40000000000 */
[----:B---3--:R-:W-:Y:S06]  /*6ad0*/  BAR.SYNC.DEFER_BLOCKING 0x1, 0x80 ;  /* 0x0042000000007b1d */ /* 0x008fec0000010000 */
[----:B------:R-:W-:Y:S05]  /*6ae0*/  @P0 BRA `(.L_x_104) ;  /* 0x0000000000280947 */ /* 0x000fea0003800000 */
[----:B------:R-:W3:Y:S01]  /*6af0*/  LDCU.64 UR6, c[0x0][0x348] ;  /* 0x00006900ff0677ac */ /* 0x000ee20008000a00 */
[----:B------:R-:W-:Y:S01]  /*6b00*/  UIADD3 UR4, UPT, UPT, UR44, 0x200, URZ ;  /* 0x000002002c047890 */ /* 0x000fe2000fffe0ff */
[----:B------:R-:W-:Y:S05]  /*6b10*/  UMOV UR51, UR36 ;  /* 0x0000002400337c82 */ /* 0x000fea0008000000 */
[----:B------:R-:W-:Y:S04]  /*6b20*/  MOV R84, UR4 ;  /* 0x0000000400547c02 */ /* 0x000fe80008000f00 */
[----:B------:R-:W-:Y:S01]  /*6b30*/  R2UR UR48, R84 ;  /* 0x00000000543072ca */ /* 0x000fe200000e0000 */
[----:B---3--:R-:W-:Y:S04]  /*6b40*/  UIADD3 UR4, UP0, UPT, UR6, 0x680, URZ ;  /* 0x0000068006047890 */ /* 0x008fe8000ff1e0ff */
[----:B------:R-:W-:Y:S09]  /*6b50*/  UIADD3.X UR5, UPT, UPT, URZ, UR7, URZ, UP0, !UPT ;  /* 0x00000007ff057290 */ /* 0x000ff200087fe4ff */
[----:B------:R3:W-:Y:S01]  /*6b60*/  UTMASTG.3D [UR48], [UR4] ;  /* 0x00000030040073b5 */ /* 0x0007e20008010000 */
[----:B------:R0:W-:Y:S01]  /*6b70*/  UTMACMDFLUSH ;  /* 0x00000000000079b7 */ /* 0x0001e20000000000 */
[----:B---3--:R-:W-:Y:S04]  /*6b80*/  DEPBAR.LE SB0, 0x1 ;  /* 0x000080400000791a */ /* 0x008fe80000000000 */
.L_x_104:
[----:B------:R-:W-:Y:S05]  /*6b90*/  BSYNC.RECONVERGENT B0 ;  /* 0x0000000000007941 */ /* 0x000fea0003800200 */
.L_x_103:
[----:B------:R-:W-:Y:S01]  /*6ba0*/  BAR.SYNC.DEFER_BLOCKING 0x1, 0x80 ;  /* 0x0042000000007b1d */ /* 0x000fe20000010000 */
[----:B------:R-:W-:Y:S01]  /*6bb0*/  ISETP.NE.AND P1, PT, R98, RZ, PT ;  /* 0x000000ff6200720c */ /* 0x000fe20003f25270 */
[----:B------:R-:W-:Y:S01]  /*6bc0*/  UISETP.NE.AND UP0, UPT, UR52, URZ, UPT ;  /* 0x000000ff3400728c */ /* 0x000fe2000bf05270 */
[----:B------:R-:W-:Y:S11]  /*6bd0*/  LEA R3, R46, UR44, 0x3 ;  /* 0x0000002c2e037c11 */ /* 0x000ff6000f8e18ff */
[----:B------:R-:W-:Y:S01]  /*6be0*/  @P1 SHF.L.U32 R2, R90, 0x1f, RZ ;  /* 0x0000001f5a021819 */ /* 0x000fe200000006ff */
[----:B------:R-:W-:Y:S06]  /*6bf0*/  BRA.U !UP0, `(.L_x_105) ;  /* 0x0000000108247547 */ /* 0x000fec000b800000 */
[----:B------:R-:W-:Y:S01]  /*6c00*/  IMAD.U32 R5, RZ, RZ, UR46 ;  /* 0x0000002eff057e24 */ /* 0x000fe2000f8e00ff */
[----:B------:R-:W-:Y:S01]  /*6c10*/  MOV R0, UR47 ;  /* 0x0000002f00007c02 */ /* 0x000fe20008000f00 */
[----:B------:R-:W-:Y:S03]  /*6c20*/  UIADD3 UR4, UPT, UPT, UR46, 0x1, URZ ;  /* 0x000000012e047890 */ /* 0x000fe6000fffe0ff */
[----:B------:R-:W-:Y:S01]  /*6c30*/  @P1 LEA R5, R5, UR44, 0x3 ;  /* 0x0000002c05051c11 */ /* 0x000fe2000f8e18ff */
[----:B------:R-:W-:Y:S04]  /*6c40*/  UISETP.NE.AND UP0, UPT, UR4, 0x4, UPT ;  /* 0x000000040400788c */ /* 0x000fe8000bf05270 */
[----:B------:R-:W-:Y:S01]  /*6c50*/  @P1 VIADD R5, R5, 0x40 ;  /* 0x0000004005051836 */ /* 0x000fe20000000000 */
[----:B------:R-:W-:Y:S04]  /*6c60*/  USEL UR46, UR4, URZ, UP0 ;  /* 0x000000ff042e7287 */ /* 0x000fe80008000000 */
[----:B------:R-:W-:Y:S04]  /*6c70*/  @P1 PRMT R0, R0, 0x654, R5 ;  /* 0x0000065400001816 */ /* 0x000fe80000000005 */
[----:B------:R3:W-:Y:S04]  /*6c80*/  @P1 SYNCS.ARRIVE.TRANS64.RED.A1T0 RZ, [R0+URZ], RZ ;  /* 0x000000ff00ff19a7 */ /* 0x0007e800081004ff */
.L_x_105:
[----:B------:R-:W4:Y:S01]  /*6c90*/  @P1 SYNCS.PHASECHK.TRANS64.TRYWAIT P0, [R3+URZ+0x20], R2 ;  /* 0x00002002030015a7 */ /* 0x000f2200080011ff */
[----:B------:R-:W-:Y:S01]  /*6ca0*/  BSSY B1, `(.L_x_106) ;  /* 0x0000016000017945 */ /* 0x000fe20003800000 */
[----:B----4-:R-:W-:Y:S03]  /*6cb0*/  @P1 SEL R47, RZ, 0x1, !P0 ;  /* 0x00000001ff2f1807 */ /* 0x010fe60004000000 */
[----:B------:R-:W-:Y:S05]  /*6cc0*/  @!P1 BRA `(.L_x_107) ;  /* 0x00000000004c9947 */ /* 0x000fea0003800000 */
[----:B------:R-:W-:Y:S01]  /*6cd0*/  ISETP.NE.AND P0, PT, R47, RZ, PT ;  /* 0x000000ff2f00720c */ /* 0x000fe20003f05270 */
[----:B------:R-:W-:Y:S01]  /*6ce0*/  BSSY B0, `(.L_x_108) ;  /* 0x000000b000007945 */ /* 0x000fe20003800000 */
[----:B------:R-:W-:Y:S11]  /*6cf0*/  ISETP.NE.AND P1, PT, R60, RZ, PT ;  /* 0x000000ff3c00720c */ /* 0x000ff60003f25270 */
[----:B------:R-:W-:Y:S02]  /*6d00*/  @!UPT UIADD3 URZ, UPT, UPT, URZ, URZ, URZ ;  /* 0x000000fffffff290 */ /* 0x000fe4000fffe0ff */
[C---:B------:R-:W-:Y:S01]  /*6d10*/  @P1 IMAD R6, R46.reuse, 0x2000, R93 ;  /* 0x000020002e061824 */ /* 0x040fe200078e025d */
[C---:B------:R-:W-:Y:S01]  /*6d20*/  @P1 LEA R4, R46.reuse, R91, 0xd ;  /* 0x0000005b2e041211 */ /* 0x040fe200078e68ff */
[C---:B------:R-:W-:Y:S02]  /*6d30*/  @P1 IMAD R5, R46.reuse, 0x2000, R92 ;  /* 0x000020002e051824 */ /* 0x040fe400078e025c */
[----:B------:R-:W-:Y:S01]  /*6d40*/  @P1 IMAD R2, R46, 0x2000, R87 ;  /* 0x000020002e021824 */ /* 0x000fe200078e0257 */
[----:B------:R-:W-:Y:S06]  /*6d50*/  @P0 BRA `(.L_x_109) ;  /* 0x00000000000c0947 */ /* 0x000fec0003800000 */
[----:B---3--:R-:W-:Y:S04]  /*6d60*/  SHF.L.U32 R0, R90, 0x1f, RZ ;  /* 0x0000001f5a007819 */ /* 0x008fe800000006ff */
[----:B------:R-:W3:Y:S02]  /*6d70*/  SYNCS.PHASECHK.TRANS64.TRYWAIT P0, [R3+URZ+0x20], R0 ;  /* 0x00002000030075a7 */ /* 0x000ee400080011ff */
[----:B---3--:R-:W-:Y:S05]  /*6d80*/  @!P0 BRA `(.L_x_110) ;  /* 0x0000003000488947 */ /* 0x008fea0003800000 */
.L_x_109:
[----:B------:R-:W-:Y:S05]  /*6d90*/  BSYNC B0 ;  /* 0x0000000000007941 */ /* 0x000fea0003800000 */
.L_x_108:
[----:B------:R-:W-:Y:S02]  /*6da0*/  ISETP.NE.AND P0, PT, R60, RZ, PT ;  /* 0x000000ff3c00720c */ /* 0x000fe40003f05270 */
[----:B------:R-:W-:Y:S11]  /*6db0*/  IADD3 R46, PT, PT, R46, 0x1, RZ ;  /* 0x000000012e2e7810 */ /* 0x000ff60007ffe0ff */
[----:B------:R4:W1:Y:S04]  /*6dc0*/  @P0 LDS.128 R48, [R6] ;  /* 0x0000000006300984 */ /* 0x0008680000000c00 */
[----:B------:R4:W1:Y:S04]  /*6dd0*/  @P0 LDS.128 R56, [R5+0x10] ;  /* 0x0000100005380984 */ /* 0x0008680000000c00 */
[----:B------:R4:W1:Y:S04]  /*6de0*/  @P0 LDS.128 R64, [R4+0x20] ;  /* 0x0000200004400984 */ /* 0x0008680000000c00 */
[----:B------:R4:W1:Y:S02]  /*6df0*/  @P0 LDS.128 R72, [R2+0x30] ;  /* 0x0000300002480984 */ /* 0x0008640000000c00 */
.L_x_107:
[----:B------:R-:W-:Y:S05]  /*6e00*/  BSYNC B1 ;  /* 0x0000000000017941 */ /* 0x000fea0003800000 */
.L_x_106:
[----:B---3--:R-:W-:Y:S05]  /*6e10*/  VIADD R0, R39, 0x20 ;  /* 0x0000002027007836 */ /* 0x008fea0000000000 */
[----:B------:R-:W-:Y:S04]  /*6e20*/  SHF.R.U32.HI R0, RZ, 0x15, R0 ;  /* 0x00000015ff007819 */ /* 0x000fe80000011600 */
[----:B------:R-:W-:Y:S11]  /*6e30*/  LOP3.LUT P0, RZ, R0, 0x3, R81, 0x48, !PT ;  /* 0x0000000300ff7812 */ /* 0x000ff60007804851 */
[----:B------:R-:W-:Y:S02]  /*6e40*/  @!UPT UIADD3 URZ, UPT, UPT, URZ, URZ, URZ ;  /* 0x000000fffffff290 */ /* 0x000fe4000fffe0ff */
[----:B------:R-:W-:Y:S05]  /*6e50*/  @!P0 BRA `(.L_x_111) ;  /* 0x0000000000408947 */ /* 0x000fea0003800000 */
[----:B------:R-:W3:Y:S01]  /*6e60*/  LDCU.64 UR8, c[0x4][0x70] ;  /* 0x01000e00ff0877ac */ /* 0x000ee20008000a00 */
[----:B------:R-:W-:Y:S01]  /*6e70*/  MOV R3, 0x0 ;  /* 0x0000000000037802 */ /* 0x000fe20000000f00 */
[----:B------:R-:W-:Y:S02]  /*6e80*/  HFMA2 R12, -RZ, RZ, 0, 5.9604644775390625e-08 ;  /* 0x00000001ff0c7431 */ /* 0x000fe400000001ff */
[----:B------:R-:W-:Y:S02]  /*6e90*/  IMAD.MOV.U32 R8, RZ, RZ, 0x192 ;  /* 0x00000192ff087424 */ /* 0x000fe400078e00ff */
[----:B------:R-:W-:Y:S01]  /*6ea0*/  IMAD.MOV.U32 R13, RZ, RZ, RZ ;  /* 0x000000ffff0d7224 */ /* 0x000fe200078e00ff */
[----:B------:R-:W5:Y:S01]  /*6eb0*/  LDCU.64 UR6, c[0x4][0x78] ;  /* 0x01000f00ff0677ac */ /* 0x000f620008000a00 */
[----:B----4-:R-:W4:Y:S01]  /*6ec0*/  LDC.64 R2, c[0x4][R3] ;  /* 0x0100000003027b82 */ /* 0x010f220000000a00 */
[----:B------:R-:W2:Y:S01]  /*6ed0*/  LDCU.64 UR4, c[0x4][0x10] ;  /* 0x01000200ff0477ac */ /* 0x000ea20008000a00 */
[----:B---3--:R-:W-:Y:S01]  /*6ee0*/  MOV R5, UR9 ;  /* 0x0000000900057c02 */ /* 0x008fe20008000f00 */
[----:B------:R-:W-:Y:S01]  /*6ef0*/  IMAD.U32 R4, RZ, RZ, UR8 ;  /* 0x00000008ff047e24 */ /* 0x000fe2000f8e00ff */
[----:B-----5:R-:W-:Y:S01]  /*6f00*/  MOV R7, UR7 ;  /* 0x0000000700077c02 */ /* 0x020fe20008000f00 */
[----:B------:R-:W-:Y:S01]  /*6f10*/  IMAD.U32 R6, RZ, RZ, UR6 ;  /* 0x00000006ff067e24 */ /* 0x000fe2000f8e00ff */
[----:B--2---:R-:W-:Y:S01]  /*6f20*/  MOV R11, UR5 ;  /* 0x00000005000b7c02 */ /* 0x004fe20008000f00 */
[----:B------:R-:W-:Y:S02]  /*6f30*/  IMAD.U32 R10, RZ, RZ, UR4 ;  /* 0x00000004ff0a7e24 */ /* 0x000fe4000f8e00ff */
[----:B------:R-:W-:Y:S07]  /*6f40*/  LEPC R20, `(.L_x_111) ;  /* 0x000000001014794e */ /* 0x000fee0000000000 */
[----:B-1--4-:R-:W-:Y:S05]  /*6f50*/  CALL.ABS.NOINC R2 ;  /* 0x0000000002007343 */ /* 0x012fea0003c00000 */
.L_x_111:
[----:B------:R-:W-:Y:S05]  /*6f60*/  WARPSYNC.ALL ;  /* 0x0000000000007948 */ /* 0x000fea0003800000 */
[----:B------:R-:W-:Y:S01]  /*6f70*/  R2UR UR4, R39 ;  /* 0x00000000270472ca */ /* 0x000fe200000e0000 */
[--C-:B-1----:R-:W-:Y:S01]  /*6f80*/  HADD2.F32 R40, -RZ, R48.reuse.H0_H0 ;  /* 0x20000030ff287230 */ /* 0x102fe20000004100 */
[----:B------:R-:W-:Y:S01]  /*6f90*/  ISETP.NE.AND P6, PT, R98, RZ, PT ;  /* 0x000000ff6200720c */ /* 0x000fe20003fc5270 */
[----:B------:R-:W-:Y:S01]  /*6fa0*/  HADD2.F32 R43, -RZ, R48.H1_H1 ;  /* 0x30000030ff2b7230 */ /* 0x000fe20000004100 */
[----:B------:R-:W-:Y:S01]  /*6fb0*/  MOV R52, UR46 ;  /* 0x0000002e00347c02 */ /* 0x000fe20008000f00 */
[----:B------:R-:W-:Y:S01]  /*6fc0*/  HADD2.F32 R42, -RZ, R49.H1_H1 ;  /* 0x30000031ff2a7230 */ /* 0x000fe20000004100 */
[----:B------:R-:W-:Y:S01]  /*6fd0*/  MOV R61, UR47 ;  /* 0x0000002f003d7c02 */ /* 0x000fe20008000f00 */
[----:B------:R-:W-:Y:S01]  /*6fe0*/  HADD2.F32 R45, -RZ, R51.H0_H0 ;  /* 0x20000033ff2d7230 */ /* 0x000fe20000004100 */
[----:B------:R-:W-:Y:S01]  /*6ff0*/  ISETP.NE.AND P0, PT, R95, RZ, PT ;  /* 0x000000ff5f00720c */ /* 0x000fe20003f05270 */
[----:B------:R-:W-:Y:S01]  /*7000*/  HADD2.F32 R44, -RZ, R75.H1_H1 ;  /* 0x3000004bff2c7230 */ /* 0x000fe20000004100 */
[----:B------:R-:W-:Y:S01]  /*7010*/  BSSY.RECONVERGENT B0, `(.L_x_112) ;  /* 0x0000088000007945 */ /* 0x000fe20003800200 */
[----:B------:R-:W-:Y:S02]  /*7020*/  LEA R62, R46, UR44, 0x3 ;  /* 0x0000002c2e3e7c11 */ /* 0x000fe4000f8e18ff */
[----:B----4-:R-:W1:Y:S02]  /*7030*/  LDTM.x32 R4, tmem[UR4+0x20] ;  /* 0x00002004000479ee */ /* 0x010e6400082c0000 */
[----:B------:R-:W-:Y:S02]  /*7040*/  @P6 LEA R52, R52, UR44, 0x3 ;  /* 0x0000002c34346c11 */ /* 0x000fe4000f8e18ff */
[----:B------:R-:W-:Y:S02]  /*7050*/  @P6 SHF.L.U32 R63, R90, 0x1f, RZ ;  /* 0x0000001f5a3f6819 */ /* 0x000fe400000006ff */
[----:B------:R-:W-:Y:S04]  /*7060*/  @P6 IADD3 R52, PT, PT, R52, 0x40, RZ ;  /* 0x0000004034346810 */ /* 0x000fe80007ffe0ff */
[----:B------:R-:W-:Y:S01]  /*7070*/  @P6 PRMT R61, R61, 0x654, R52 ;  /* 0x000006543d3d6816 */ /* 0x000fe20000000034 */
[C---:B-1----:R-:W-:Y:S01]  /*7080*/  FMUL R0, R38.reuse, R4 ;  /* 0x0000000426007220 */ /* 0x042fe20000400000 */
[C---:B------:R-:W-:Y:S01]  /*7090*/  FMUL R2, R38.reuse, R5 ;  /* 0x0000000526027220 */ /* 0x040fe20000400000 */
[C---:B------:R-:W-:Y:S01]  /*70a0*/  FMUL R3, R38.reuse, R6 ;  /* 0x0000000626037220 */ /* 0x040fe20000400000 */
[C---:B------:R-:W-:Y:S01]  /*70b0*/  FMUL R7, R38.reuse, R7 ;  /* 0x0000000726077220 */ /* 0x040fe20000400000 */
[C---:B------:R-:W-:Y:S01]  /*70c0*/  FFMA R0, R41.reuse, R40, R0 ;  /* 0x0000002829007223 */ /* 0x040fe20000000000 */
[----:B------:R-:W-:Y:S02]  /*70d0*/  HADD2.F32 R40, -RZ, R49.H0_H0 ;  /* 0x20000031ff287230 */ /* 0x000fe40000004100 */
[C---:B------:R-:W-:Y:S01]  /*70e0*/  FFMA R2, R41.reuse, R43, R2 ;  /* 0x0000002b29027223 */ /* 0x040fe20000000002 */
[--C-:B------:R-:W-:Y:S02]  /*70f0*/  HADD2.F32 R43, -RZ, R50.reuse.H0_H0 ;  /* 0x20000032ff2b7230 */ /* 0x100fe40000004100 */
[C---:B------:R-:W-:Y:S01]  /*7100*/  FMUL R4, R38.reuse, R8 ;  /* 0x0000000826047220 */ /* 0x040fe20000400000 */
[----:B------:R-:W-:Y:S01]  /*7110*/  FMUL R5, R38, R9 ;  /* 0x0000000926057220 */ /* 0x000fe20000400000 */
[C---:B------:R-:W-:Y:S01]  /*7120*/  FFMA R3, R41.reuse, R40, R3 ;  /* 0x0000002829037223 */ /* 0x040fe20000000003 */
[----:B------:R-:W-:Y:S01]  /*7130*/  HADD2.F32 R40, -RZ, R50.H1_H1 ;  /* 0x30000032ff287230 */ /* 0x000fe20000004100 */
[----:B------:R-:W-:Y:S01]  /*7140*/  F2FP.F16.F32.PACK_AB R52, R2, R0 ;  /* 0x000000000234723e */ /* 0x000fe200000000ff */
[C---:B------:R-:W-:Y:S01]  /*7150*/  FFMA R7, R41.reuse, R42, R7 ;  /* 0x0000002a29077223 */ /* 0x040fe20000000007 */
[C---:B------:R-:W-:Y:S01]  /*7160*/  FFMA R4, R41.reuse, R43, R4 ;  /* 0x0000002b29047223 */ /* 0x040fe20000000004 */
[C---:B------:R-:W-:Y:S01]  /*7170*/  FMUL R6, R38.reuse, R10 ;  /* 0x0000000a26067220 */ /* 0x040fe20000400000 */
[----:B------:R-:W-:Y:S02]  /*7180*/  HADD2.F32 R42, -RZ, R51.H1_H1 ;  /* 0x30000033ff2a7230 */ /* 0x000fe40000004100 */
[----:B------:R-:W-:Y:S01]  /*7190*/  FFMA R5, R41, R40, R5 ;  /* 0x0000002829057223 */ /* 0x000fe20000000005 */
[----:B------:R-:W-:Y:S01]  /*71a0*/  F2FP.F16.F32.PACK_AB R53, R7, R3 ;  /* 0x000000030735723e */ /* 0x000fe200000000ff */
[----:B------:R-:W-:Y:S01]  /*71b0*/  FFMA R6, R41, R45, R6 ;  /* 0x0000002d29067223 */ /* 0x000fe20000000006 */
[C---:B------:R-:W-:Y:S01]  /*71c0*/  FMUL R11, R38.reuse, R11 ;  /* 0x0000000b260b7220 */ /* 0x040fe20000400000 */
[--C-:B------:R-:W-:Y:S01]  /*71d0*/  HADD2.F32 R40, -RZ, R56.reuse.H0_H0 ;  /* 0x20000038ff287230 */ /* 0x100fe20000004100 */
[----:B------:R-:W-:Y:S01]  /*71e0*/  F2FP.F16.F32.PACK_AB R54, R5, R4 ;  /* 0x000000040536723e */ /* 0x000fe200000000ff */
[C---:B------:R-:W-:Y:S01]  /*71f0*/  FMUL R8, R38.reuse, R12 ;  /* 0x0000000c26087220 */ /* 0x040fe20000400000 */
[C---:B------:R-:W-:Y:S01]  /*7200*/  FFMA R11, R41.reuse, R42, R11 ;  /* 0x0000002a290b7223 */ /* 0x040fe2000000000b */
[----:B------:R-:W-:Y:S02]  /*7210*/  HADD2.F32 R42, -RZ, R56.H1_H1 ;  /* 0x30000038ff2a7230 */ /* 0x000fe40000004100 */
[C---:B------:R-:W-:Y:S01]  /*7220*/  FMUL R9, R38.reuse, R13 ;  /* 0x0000000d26097220 */ /* 0x040fe20000400000 */
[--C-:B------:R-:W-:Y:S02]  /*7230*/  HADD2.F32 R43, -RZ, R57.reuse.H0_H0 ;  /* 0x20000039ff2b7230 */ /* 0x100fe40000004100 */
[----:B------:R-:W-:Y:S01]  /*7240*/  FFMA R8, R41, R40, R8 ;  /* 0x0000002829087223 */ /* 0x000fe20000000008 */
[----:B------:R-:W-:Y:S01]  /*7250*/  F2FP.F16.F32.PACK_AB R55, R11, R6 ;  /* 0x000000060b37723e */ /* 0x000fe200000000ff */
[----:B------:R-:W-:Y:S01]  /*7260*/  FFMA R9, R41, R42, R9 ;  /* 0x0000002a29097223 */ /* 0x000fe20000000009 */
[C---:B------:R-:W-:Y:S01]  /*7270*/  FMUL R10, R38.reuse, R14 ;  /* 0x0000000e260a7220 */ /* 0x040fe20000400000 */
[----:B------:R-:W-:Y:S02]  /*7280*/  HADD2.F32 R40, -RZ, R57.H1_H1 ;  /* 0x30000039ff287230 */ /* 0x000fe40000004100 */
[C---:B------:R-:W-:Y:S01]  /*7290*/  FMUL R15, R38.reuse, R15 ;  /* 0x0000000f260f7220 */ /* 0x040fe20000400000 */
[----:B------:R1:W-:Y:S01]  /*72a0*/  STS.128 [R93+0x2000], R52 ;  /* 0x002000345d007388 */ /* 0x0003e20000000c00 */
[----:B------:R-:W-:Y:S01]  /*72b0*/  F2FP.F16.F32.PACK_AB R68, R9, R8 ;  /* 0x000000080944723e */ /* 0x000fe200000000ff */
[C---:B------:R-:W-:Y:S01]  /*72c0*/  FFMA R10, R41.reuse, R43, R10 ;  /* 0x0000002b290a7223 */ /* 0x040fe2000000000a */
[--C-:B------:R-:W-:Y:S02]  /*72d0*/  HADD2.F32 R43, -RZ, R58.reuse.H0_H0 ;  /* 0x2000003aff2b7230 */ /* 0x100fe40000004100 */
        /* <DEDUP_REMOVED lines=11> */
[--C-:B------:R-:W-:Y:S02]  /*7390*/  HADD2.F32 R43, -RZ, R64.reuse.H0_H0 ;  /* 0x20000040ff2b7230 */ /* 0x100fe40000004100 */
[C---:B------:R-:W-:Y:S01]  /*73a0*/  FFMA R14, R41.reuse, R45, R14 ;  /* 0x0000002d290e7223 */ /* 0x040fe2000000000e */
[C---:B------:R-:W-:Y:S01]  /*73b0*/  FMUL R16, R38.reuse, R20 ;  /* 0x0000001426107220 */ /* 0x040fe20000400000 */
        /* <DEDUP_REMOVED lines=17> */
[C---:B------:R-:W-:Y:S01]  /*74d0*/  FFMA R20, R41.reuse, R40, R20 ;  /* 0x0000002829147223 */ /* 0x040fe20000000014 */
[C---:B------:R-:W-:Y:S01]  /*74e0*/  FFMA R21, R41.reuse, R42, R21 ;  /* 0x0000002a29157223 */ /* 0x040fe20000000015 */
[----:B------:R-:W-:Y:S02]  /*74f0*/  HADD2.F32 R40, -RZ, R67.H1_H1 ;  /* 0x30000043ff287230 */ /* 0x000fe40000004100 */
[----:B------:R-:W-:Y:S01]  /*7500*/  FFMA R22, R41, R43, R22 ;  /* 0x0000002b29167223 */ /* 0x000fe20000000016 */
[C---:B------:R-:W-:Y:S01]  /*7510*/  FMUL R27, R38.reuse, R27 ;  /* 0x0000001b261b7220 */ /* 0x040fe20000400000 */
[--C-:B------:R-:W-:Y:S02]  /*7520*/  HADD2.F32 R43, -RZ, R72.reuse.H0_H0 ;  /* 0x20000048ff2b7230 */ /* 0x100fe40000004100 */
[C---:B------:R-:W-:Y:S01]  /*7530*/  FMUL R24, R38.reuse, R28 ;  /* 0x0000001c26187220 */ /* 0x040fe20000400000 */
[----:B------:R-:W-:Y:S02]  /*7540*/  HADD2.F32 R42, -RZ, R72.H1_H1 ;  /* 0x30000048ff2a7230 */ /* 0x000fe40000004100 */
[C---:B------:R-:W-:Y:S01]  /*7550*/  FMUL R25, R38.reuse, R29 ;  /* 0x0000001d26197220 */ /* 0x040fe20000400000 */
[--C-:B------:R-:W-:Y:S01]  /*7560*/  HADD2.F32 R45, -RZ, R73.reuse.H0_H0 ;  /* 0x20000049ff2d7230 */ /* 0x100fe20000004100 */
[----:B------:R-:W-:Y:S01]  /*7570*/  F2FP.F16.F32.PACK_AB R70, R13, R12 ;  /* 0x0000000c0d46723e */ /* 0x000fe200000000ff */
[C---:B------:R-:W-:Y:S01]  /*7580*/  FMUL R26, R38.reuse, R30 ;  /* 0x0000001e261a7220 */ /* 0x040fe20000400000 */
[----:B------:R-:W-:Y:S01]  /*7590*/  F2FP.F16.F32.PACK_AB R71, R19, R14 ;  /* 0x0000000e1347723e */ /* 0x000fe200000000ff */
[C---:B------:R-:W-:Y:S01]  /*75a0*/  FFMA R27, R41.reuse, R40, R27 ;  /* 0x00000028291b7223 */ /* 0x040fe2000000001b */
[C---:B------:R-:W-:Y:S01]  /*75b0*/  FFMA R24, R41.reuse, R43, R24 ;  /* 0x0000002b29187223 */ /* 0x040fe20000000018 */
[----:B------:R-:W-:Y:S02]  /*75c0*/  HADD2.F32 R40, -RZ, R73.H1_H1 ;  /* 0x30000049ff287230 */ /* 0x000fe40000004100 */
[C---:B------:R-:W-:Y:S01]  /*75d0*/  FFMA R25, R41.reuse, R42, R25 ;  /* 0x0000002a29197223 */ /* 0x040fe20000000019 */
[----:B------:R1:W-:Y:S01]  /*75e0*/  STS.128 [R92+0x2010], R68 ;  /* 0x002010445c007388 */ /* 0x0003e20000000c00 */
[C---:B------:R-:W-:Y:S01]  /*75f0*/  FMUL R31, R38.reuse, R31 ;  /* 0x0000001f261f7220 */ /* 0x040fe20000400000 */
[--C-:B------:R-:W-:Y:S02]  /*7600*/  HADD2.F32 R43, -RZ, R74.reuse.H0_H0 ;  /* 0x2000004aff2b7230 */ /* 0x100fe40000004100 */
[C---:B------:R-:W-:Y:S01]  /*7610*/  FFMA R26, R41.reuse, R45, R26 ;  /* 0x0000002d291a7223 */ /* 0x040fe2000000001a */
        /* <DEDUP_REMOVED lines=30> */
[----:B------:R-:W-:Y:S02]  /*7800*/  UIADD3 UR9, UPT, UPT, UR49, 0x20, URZ ;  /* 0x0000002031097890 */ /* 0x000fe4000fffe0ff */
[----:B------:R-:W-:Y:S01]  /*7810*/  UIADD3 UR8, UPT, UPT, UR44, 0x2200, URZ ;  /* 0x000022002c087890 */ /* 0x000fe2000fffe0ff */
[----:B------:R-:W-:Y:S01]  /*7820*/  UMOV UR10, UR50 ;  /* 0x00000032000a7c82 */ /* 0x000fe20008000000 */
[----:B------:R-:W-:Y:S01]  /*7830*/  UMOV UR11, UR36 ;  /* 0x00000024000b7c82 */ /* 0x000fe20008000000 */
[----:B---3--:R-:W-:Y:S04]  /*7840*/  UIADD3 UR4, UP0, UPT, UR6, 0x680, URZ ;  /* 0x0000068006047890 */ /* 0x008fe8000ff1e0ff */
[----:B------:R-:W-:Y:S09]  /*7850*/  UIADD3.X UR5, UPT, UPT, URZ, UR7, URZ, UP0, !UPT ;  /* 0x00000007ff057290 */ /* 0x000ff200087fe4ff */
[----:B------:R3:W-:Y:S01]  /*7860*/  UTMASTG.3D [UR8], [UR4] ;  /* 0x00000008040073b5 */ /* 0x0007e20008010000 */
[----:B------:R0:W-:Y:S01]  /*7870*/  UTMACMDFLUSH ;  /* 0x00000000000079b7 */ /* 0x0001e20000000000 */
[----:B---3--:R-:W-:Y:S04]  /*7880*/  DEPBAR.LE SB0, 0x1 ;  /* 0x000080400000791a */ /* 0x008fe80000000000 */
.L_x_113:
[----:B------:R-:W-:Y:S05]  /*7890*/  BSYNC.RECONVERGENT B0 ;  /* 0x0000000000007941 */ /* 0x000fea0003800200 */
.L_x_112:
[----:B------:R-:W-:Y:S01]  /*78a0*/  BAR.SYNC.DEFER_BLOCKING 0x1, 0x80 ;  /* 0x0042000000007b1d */ /* 0x000fe20000010000 */
[----:B------:R-:W-:Y:S04]  /*78b0*/  UIADD3 UR4, UPT, UPT, UR46, 0x1, URZ ;  /* 0x000000012e047890 */ /* 0x000fe8000fffe0ff */
[----:B------:R-:W-:Y:S04]  /*78c0*/  UISETP.NE.AND UP0, UPT, UR4, 0x4, UPT ;  /* 0x000000040400788c */ /* 0x000fe8000bf05270 */
[----:B------:R-:W-:Y:S01]  /*78d0*/  USEL UR45, UR4, URZ, UP0 ;  /* 0x000000ff042d7287 */ /* 0x000fe20008000000 */
[----:B------:R3:W-:Y:S01]  /*78e0*/  @P6 SYNCS.ARRIVE.TRANS64.RED.A1T0 RZ, [R61+URZ], RZ ;  /* 0x000000ff3dff69a7 */ /* 0x0007e200081004ff */
[----:B------:R-:W-:Y:S01]  /*78f0*/  BSSY B1, `(.L_x_114) ;  /* 0x0000017000017945 */ /* 0x000fe20003800000 */
[----:B------:R-:W4:Y:S02]  /*7900*/  @P6 SYNCS.PHASECHK.TRANS64.TRYWAIT P0, [R62+URZ+0x20], R63 ;  /* 0x0000203f3e0065a7 */ /* 0x000f2400080011ff */
[----:B----4-:R-:W-:Y:S01]  /*7910*/  @P6 SEL R47, RZ, 0x1, !P0 ;  /* 0x00000001ff2f6807 */ /* 0x010fe20004000000 */
[----:B---3--:R-:W-:Y:S06]  /*7920*/  @!P6 BRA `(.L_x_115) ;  /* 0x00000000004ce947 */ /* 0x008fec0003800000 */
        /* <DEDUP_REMOVED lines=9> */
[----:B------:R-:W-:Y:S04]  /*79c0*/  SHF.L.U32 R5, R90, 0x1f, RZ ;  /* 0x0000001f5a057819 */ /* 0x000fe800000006ff */
[----:B------:R-:W3:Y:S02]  /*79d0*/  SYNCS.PHASECHK.TRANS64.TRYWAIT P0, [R62+URZ+0x20], R5 ;  /* 0x000020053e0075a7 */ /* 0x000ee400080011ff */
[----:B---3--:R-:W-:Y:S05]  /*79e0*/  @!P0 BRA `(.L_x_118) ;  /* 0x0000002400448947 */ /* 0x008fea0003800000 */
.L_x_117:
[----:B------:R-:W-:Y:S05]  /*79f0*/  BSYNC B0 ;  /* 0x0000000000007941 */ /* 0x000fea0003800000 */
.L_x_116:
[----:B------:R-:W-:Y:S02]  /*7a00*/  ISETP.NE.AND P0, PT, R60, RZ, PT ;  /* 0x000000ff3c00720c */ /* 0x000fe40003f05270 */
[----:B------:R-:W-:Y:S11]  /*7a10*/  IADD3 R46, PT, PT, R46, 0x1, RZ ;  /* 0x000000012e2e7810 */ /* 0x000ff60007ffe0ff */
[----:B------:R4:W1:Y:S04]  /*7a20*/  @P0 LDS.128 R48, [R4] ;  /* 0x0000000004300984 */ /* 0x0008680000000c00 */
[----:B------:R4:W1:Y:S04]  /*7a30*/  @P0 LDS.128 R56, [R3+0x10] ;  /* 0x0000100003380984 */ /* 0x0008680000000c00 */
[----:B------:R4:W1:Y:S04]  /*7a40*/  @P0 LDS.128 R64, [R2+0x20] ;  /* 0x0000200002400984 */ /* 0x0008680000000c00 */
[----:B------:R4:W1:Y:S02]  /*7a50*/  @P0 LDS.128 R72, [R0+0x30] ;  /* 0x0000300000480984 */ /* 0x0008640000000c00 */
.L_x_115:
[----:B------:R-:W-:Y:S05]  /*7a60*/  BSYNC B1 ;  /* 0x0000000000017941 */ /* 0x000fea0003800000 */
.L_x_114:
[----:B----4-:R-:W-:Y:S05]  /*7a70*/  VIADD R0, R39, 0x40 ;  /* 0x0000004027007836 */ /* 0x010fea0000000000 */
        /* <DEDUP_REMOVED lines=9> */
[----:B------:R-:W4:Y:S01]  /*7b10*/  LDCU.64 UR6, c[0x4][0x78] ;  /* 0x01000f00ff0677ac */ /* 0x000f220008000a00 */
[----:B------:R-:W1:Y:S01]  /*7b20*/  LDC.64 R2, c[0x4][R3] ;  /* 0x0100000003027b82 */ /* 0x000e620000000a00 */
[----:B------:R-:W5:Y:S01]  /*7b30*/  LDCU.64 UR4, c[0x4][0x10] ;  /* 0x01000200ff0477ac */ /* 0x000f620008000a00 */
[----:B---3--:R-:W-:Y:S01]  /*7b40*/  MOV R5, UR9 ;  /* 0x0000000900057c02 */ /* 0x008fe20008000f00 */
[----:B------:R-:W-:Y:S01]  /*7b50*/  IMAD.U32 R4, RZ, RZ, UR8 ;  /* 0x00000008ff047e24 */ /* 0x000fe2000f8e00ff */
[----:B----4-:R-:W-:Y:S01]  /*7b60*/  MOV R7, UR7 ;  /* 0x0000000700077c02 */ /* 0x010fe20008000f00 */
[----:B------:R-:W-:Y:S01]  /*7b70*/  IMAD.U32 R6, RZ, RZ, UR6 ;  /* 0x00000006ff067e24 */ /* 0x000fe2000f8e00ff */
[----:B-----5:R-:W-:Y:S01]  /*7b80*/  MOV R11, UR5 ;  /* 0x00000005000b7c02 */ /* 0x020fe20008000f00 */
[----:B------:R-:W-:Y:S02]  /*7b90*/  IMAD.U32 R10, RZ, RZ, UR4 ;  /* 0x00000004ff0a7e24 */ /* 0x000fe4000f8e00ff */
[----:B------:R-:W-:Y:S07]  /*7ba0*/  LEPC R20, `(.L_x_119) ;  /* 0x000000001014794e */ /* 0x000fee0000000000 */
[----:B-12---:R-:W-:Y:S05]  /*7bb0*/  CALL.ABS.NOINC R2 ;  /* 0x0000000002007343 */ /* 0x006fea0003c00000 */
.L_x_119:
        /* <DEDUP_REMOVED lines=12> */
[----:B---3--:R-:W-:Y:S02]  /*7c80*/  LEA R62, R46, UR44, 0x3 ;  /* 0x0000002c2e3e7c11 */ /* 0x008fe4000f8e18ff */
[----:B------:R-:W1:Y:S02]  /*7c90*/  LDTM.x32 R4, tmem[UR4+0x40] ;  /* 0x00004004000479ee */ /* 0x000e6400082c0000 */
        /* <DEDUP_REMOVED lines=133> */
.L_x_121:
[----:B------:R-:W-:Y:S05]  /*84f0*/  BSYNC.RECONVERGENT B0 ;  /* 0x0000000000007941 */ /* 0x000fea0003800200 */
.L_x_120:
        /* <DEDUP_REMOVED lines=21> */
.L_x_125:
[----:B------:R-:W-:Y:S05]  /*8650*/  BSYNC B0 ;  /* 0x0000000000007941 */ /* 0x000fea0003800000 */
.L_x_124:
[----:B------:R-:W-:Y:S11]  /*8660*/  ISETP.NE.AND P0, PT, R60, RZ, PT ;  /* 0x000000ff3c00720c */ /* 0x000ff60003f05270 */
[----:B------:R-:W-:Y:S02]  /*8670*/  @!UPT UIADD3 URZ, UPT, UPT, URZ, URZ, URZ ;  /* 0x000000fffffff290 */ /* 0x000fe4000fffe0ff */
[----:B------:R4:W1:Y:S04]  /*8680*/  @P0 LDS.128 R48, [R3] ;  /* 0x0000000003300984 */ /* 0x0008680000000c00 */
[----:B------:R4:W1:Y:S04]  /*8690*/  @P0 LDS.128 R56, [R2+0x10] ;  /* 0x0000100002380984 */ /* 0x0008680000000c00 */
[----:B------:R4:W1:Y:S04]  /*86a0*/  @P0 LDS.128 R64, [R0+0x20] ;  /* 0x0000200000400984 */ /* 0x0008680000000c00 */
[----:B------:R4:W1:Y:S02]  /*86b0*/  @P0 LDS.128 R72, [R46+0x30] ;  /* 0x000030002e480984 */ /* 0x0008640000000c00 */
.L_x_123:
[----:B------:R-:W-:Y:S05]  /*86c0*/  BSYNC B1 ;  /* 0x0000000000017941 */ /* 0x000fea0003800000 */
.L_x_122:
        /* <DEDUP_REMOVED lines=21> */
.L_x_127:
[----:B------:R-:W-:Y:S01]  /*8820*/  ISETP.NE.AND P0, PT, R95, RZ, PT ;  /* 0x000000ff5f00720c */ /* 0x000fe20003f05270 */
[----:B------:R-:W-:Y:S05]  /*8830*/  WARPSYNC.ALL ;  /* 0x0000000000007948 */ /* 0x000fea0003800000 */
[----:B------:R-:W-:Y:S01]  /*8840*/  R2UR UR4, R39 ;  /* 0x00000000270472ca */ /* 0x000fe200000e0000 */
[--C-:B-1----:R-:W-:Y:S01]  /*8850*/  HADD2.F32 R40, -RZ, R48.reuse.H0_H0 ;  /* 0x20000030ff287230 */ /* 0x102fe20000004100 */
[----:B------:R-:W-:Y:S01]  /*8860*/  R2UR UR5, R99 ;  /* 0x00000000630572ca */ /* 0x000fe200000e0000 */
[----:B------:R-:W-:Y:S01]  /*8870*/  HADD2.F32 R42, -RZ, R48.H1_H1 ;  /* 0x30000030ff2a7230 */ /* 0x000fe20000004100 */
[----:B------:R-:W-:Y:S01]  /*8880*/  BSSY.RECONVERGENT B0, `(.L_x_128) ;  /* 0x000008a000007945 */ /* 0x000fe20003800200 */
[--C-:B------:R-:W-:Y:S02]  /*8890*/  HADD2.F32 R43, -RZ, R49.reuse.H0_H0 ;  /* 0x20000031ff2b7230 */ /* 0x100fe40000004100 */
[----:B------:R-:W-:Y:S02]  /*88a0*/  HADD2.F32 R44, -RZ, R49.H1_H1 ;  /* 0x30000031ff2c7230 */ /* 0x000fe40000004100 */
[--C-:B------:R-:W-:Y:S02]  /*88b0*/  HADD2.F32 R45, -RZ, R50.reuse.H0_H0 ;  /* 0x20000032ff2d7230 */ /* 0x100fe40000004100 */
[----:B------:R-:W-:Y:S02]  /*88c0*/  HADD2.F32 R46, -RZ, R50.H1_H1 ;  /* 0x30000032ff2e7230 */ /* 0x000fe40000004100 */
[----:B---3--:R-:W1:Y:S01]  /*88d0*/  LDTM.x32 R4, tmem[UR4+0x60] ;  /* 0x00006004000479ee */ /* 0x008e6200082c0000 */
[----:B------:R-:W-:Y:S01]  /*88e0*/  NOP ;  /* 0x0000000000007918 */ /* 0x000fe20000000000 */
[----:B------:R-:W-:Y:S01]  /*88f0*/  UIADD3 UR4, UPT, UPT, UR5, 0xb0, URZ ;  /* 0x000000b005047890 */ /* 0x000fe2000fffe0ff */
[--C-:B------:R-:W-:Y:S02]  /*8900*/  HADD2.F32 R47, -RZ, R51.reuse.H0_H0 ;  /* 0x20000033ff2f7230 */ /* 0x100fe40000004100 */
[----:B------:R-:W-:Y:S01]  /*8910*/  HADD2.F32 R49, -RZ, R51.H1_H1 ;  /* 0x30000033ff317230 */ /* 0x000fe20000004100 */
[----:B------:R-:W-:Y:S01]  /*8920*/  UPRMT UR4, UR47, 0x654, UR4 ;  /* 0x000006542f047896 */ /* 0x000fe20008000004 */
[--C-:B------:R-:W-:Y:S02]  /*8930*/  HADD2.F32 R48, -RZ, R56.reuse.H0_H0 ;  /* 0x20000038ff307230 */ /* 0x100fe40000004100 */
[----:B------:R-:W-:Y:S02]  /*8940*/  HADD2.F32 R51, -RZ, R56.H1_H1 ;  /* 0x30000038ff337230 */ /* 0x000fe40000004100 */
[--C-:B------:R-:W-:Y:S02]  /*8950*/  HADD2.F32 R50, -RZ, R57.reuse.H0_H0 ;  /* 0x20000039ff327230 */ /* 0x100fe40000004100 */
[----:B------:R-:W-:Y:S02]  /*8960*/  HADD2.F32 R52, -RZ, R57.H1_H1 ;  /* 0x30000039ff347230 */ /* 0x000fe40000004100 */
[----:B-1----:R-:W-:Y:S01]  /*8970*/  SYNCS.ARRIVE.TRANS64.RED.A1T0 RZ, [UR4], RZ ;  /* 0x000000ffffff79a7 */ /* 0x002fe20008100404 */
[--C-:B------:R-:W-:Y:S02]  /*8980*/  HADD2.F32 R53, -RZ, R58.reuse.H0_H0 ;  /* 0x2000003aff357230 */ /* 0x100fe40000004100 */
[----:B------:R-:W-:Y:S02]  /*8990*/  HADD2.F32 R54, -RZ, R58.H1_H1 ;  /* 0x3000003aff367230 */ /* 0x000fe40000004100 */
[--C-:B------:R-:W-:Y:S02]  /*89a0*/  HADD2.F32 R55, -RZ, R59.reuse.H0_H0 ;  /* 0x2000003bff377230 */ /* 0x100fe40000004100 */
[----:B------:R-:W-:Y:S02]  /*89b0*/  HADD2.F32 R56, -RZ, R59.H1_H1 ;  /* 0x3000003bff387230 */ /* 0x000fe40000004100 */
[C---:B------:R-:W-:Y:S01]  /*89c0*/  FMUL R4, R38.reuse, R4 ;  /* 0x0000000426047220 */ /* 0x040fe20000400000 */
[C---:B------:R-:W-:Y:S01]  /*89d0*/  FMUL R5, R38.reuse, R5 ;  /* 0x0000000526057220 */ /* 0x040fe20000400000 */
[C---:B------:R-:W-:Y:S01]  /*89e0*/  FMUL R6, R38.reuse, R6 ;  /* 0x0000000626067220 */ /* 0x040fe20000400000 */
[C---:B------:R-:W-:Y:S01]  /*89f0*/  FMUL R7, R38.reuse, R7 ;  /* 0x0000000726077220 */ /* 0x040fe20000400000 */
[C---:B------:R-:W-:Y:S01]  /*8a00*/  FFMA R4, R41.reuse, R40, R4 ;  /* 0x0000002829047223 */ /* 0x040fe20000000004 */
[C---:B------:R-:W-:Y:S01]  /*8a10*/  FFMA R5, R41.reuse, R42, R5 ;  /* 0x0000002a29057223 */ /* 0x040fe20000000005 */
[C---:B------:R-:W-:Y:S01]  /*8a20*/  FFMA R6, R41.reuse, R43, R6 ;  /* 0x0000002b29067223 */ /* 0x040fe20000000006 */
[----:B------:R-:W-:Y:S01]  /*8a30*/  FFMA R7, R41, R44, R7 ;  /* 0x0000002c29077223 */ /* 0x000fe20000000007 */
[C---:B------:R-:W-:Y:S01]  /*8a40*/  FMUL R8, R38.reuse, R8 ;  /* 0x0000000826087220 */ /* 0x040fe20000400000 */
[C---:B------:R-:W-:Y:S01]  /*8a50*/  FMUL R9, R38.reuse, R9 ;  /* 0x0000000926097220 */ /* 0x040fe20000400000 */
[----:B------:R-:W-:Y:S01]  /*8a60*/  F2FP.F16.F32.PACK_AB R100, R5, R4 ;  /* 0x000000040564723e */ /* 0x000fe200000000ff */
[C---:B------:R-:W-:Y:S01]  /*8a70*/  FMUL R0, R38.reuse, R10 ;  /* 0x0000000a26007220 */ /* 0x040fe20000400000 */
[----:B------:R-:W-:Y:S01]  /*8a80*/  F2FP.F16.F32.PACK_AB R101, R7, R6 ;  /* 0x000000060765723e */ /* 0x000fe200000000ff */
[C---:B------:R-:W-:Y:S01]  /*8a90*/  FFMA R8, R41.reuse, R45, R8 ;  /* 0x0000002d29087223 */ /* 0x040fe20000000008 */
[C---:B------:R-:W-:Y:S01]  /*8aa0*/  FFMA R9, R41.reuse, R46, R9 ;  /* 0x0000002e29097223 */ /* 0x040fe20000000009 */
[----:B------:R-:W-:Y:S01]  /*8ab0*/  FFMA R0, R41, R47, R0 ;  /* 0x0000002f29007223 */ /* 0x000fe20000000000 */
[C---:B------:R-:W-:Y:S01]  /*8ac0*/  FMUL R2, R38.reuse, R11 ;  /* 0x0000000b26027220 */ /* 0x040fe20000400000 */
[C---:B------:R-:W-:Y:S01]  /*8ad0*/  FMUL R3, R38.reuse, R12 ;  /* 0x0000000c26037220 */ /* 0x040fe20000400000 */
[C---:B------:R-:W-:Y:S01]  /*8ae0*/  FMUL R10, R38.reuse, R13 ;  /* 0x0000000d260a7220 */ /* 0x040fe20000400000 */
[----:B------:R-:W-:Y:S01]  /*8af0*/  F2FP.F16.F32.PACK_AB R102, R9, R8 ;  /* 0x000000080966723e */ /* 0x000fe200000000ff */
[C---:B------:R-:W-:Y:S01]  /*8b00*/  FFMA R2, R41.reuse, R49, R2 ;  /* 0x0000003129027223 */ /* 0x040fe20000000002 */
[C---:B------:R-:W-:Y:S01]  /*8b10*/  FFMA R3, R41.reuse, R48, R3 ;  /* 0x0000003029037223 */ /* 0x040fe20000000003 */
[C---:B------:R-:W-:Y:S01]  /*8b20*/  FFMA R10, R41.reuse, R51, R10 ;  /* 0x00000033290a7223 */ /* 0x040fe2000000000a */
[C---:B------:R-:W-:Y:S01]  /*8b30*/  FMUL R11, R38.reuse, R14 ;  /* 0x0000000e260b7220 */ /* 0x040fe20000400000 */
[C---:B------:R-:W-:Y:S01]  /*8b40*/  FMUL R15, R38.reuse, R15 ;  /* 0x0000000f260f7220 */ /* 0x040fe20000400000 */
[C---:B------:R-:W-:Y:S01]  /*8b50*/  FMUL R12, R38.reuse, R16 ;  /* 0x00000010260c7220 */ /* 0x040fe20000400000 */
[C---:B------:R-:W-:Y:S01]  /*8b60*/  FMUL R13, R38.reuse, R17 ;  /* 0x00000011260d7220 */ /* 0x040fe20000400000 */
[C---:B------:R-:W-:Y:S01]  /*8b70*/  FFMA R11, R41.reuse, R50, R11 ;  /* 0x00000032290b7223 */ /* 0x040fe2000000000b */
[C---:B------:R-:W-:Y:S01]  /*8b80*/  FMUL R14, R38.reuse, R18 ;  /* 0x00000012260e7220 */ /* 0x040fe20000400000 */
[C---:B------:R-:W-:Y:S01]  /*8b90*/  FFMA R15, R41.reuse, R52, R15 ;  /* 0x00000034290f7223 */ /* 0x040fe2000000000f */
[--C-:B------:R-:W-:Y:S02]  /*8ba0*/  HADD2.F32 R57, -RZ, R64.reuse.H0_H0 ;  /* 0x20000040ff397230 */ /* 0x100fe40000004100 */
[----:B------:R-:W-:Y:S01]  /*8bb0*/  FMUL R19, R38, R19 ;  /* 0x0000001326137220 */ /* 0x000fe20000400000 */
[----:B------:R-:W-:Y:S01]  /*8bc0*/  F2FP.F16.F32.PACK_AB R103, R2, R0 ;  /* 0x000000000267723e */ /* 0x000fe200000000ff */
[C---:B------:R-:W-:Y:S01]  /*8bd0*/  FFMA R12, R41.reuse, R53, R12 ;  /* 0x00000035290c7223 */ /* 0x040fe2000000000c */
[----:B------:R-:W-:Y:S02]  /*8be0*/  HADD2.F32 R58, -RZ, R64.H1_H1 ;  /* 0x30000040ff3a7230 */ /* 0x000fe40000004100 */
[C---:B------:R-:W-:Y:S01]  /*8bf0*/  FMUL R16, R38.reuse, R20 ;  /* 0x0000001426107220 */ /* 0x040fe20000400000 */
[C---:B------:R-:W-:Y:S01]  /*8c00*/  FFMA R13, R41.reuse, R54, R13 ;  /* 0x00000036290d7223 */ /* 0x040fe2000000000d */
[----:B------:R1:W-:Y:S01]  /*8c10*/  STS.128 [R93+0x6000], R100 ;  /* 0x006000645d007388 */ /* 0x0003e20000000c00 */
[--C-:B------:R-:W-:Y:S02]  /*8c20*/  HADD2.F32 R59, -RZ, R65.reuse.H0_H0 ;  /* 0x20000041ff3b7230 */ /* 0x100fe40000004100 */
[C---:B------:R-:W-:Y:S01]  /*8c30*/  FMUL R17, R38.reuse, R21 ;  /* 0x0000001526117220 */ /* 0x040fe20000400000 */
[C---:B------:R-:W-:Y:S01]  /*8c40*/  FFMA R14, R41.reuse, R55, R14 ;  /* 0x00000037290e7223 */ /* 0x040fe2000000000e */
[----:B------:R-:W-:Y:S02]  /*8c50*/  HADD2.F32 R60, -RZ, R65.H1_H1 ;  /* 0x30000041ff3c7230 */ /* 0x000fe40000004100 */
[C---:B------:R-:W-:Y:S01]  /*8c60*/  FMUL R18, R38.reuse, R22 ;  /* 0x0000001626127220 */ /* 0x040fe20000400000 */
[C---:B------:R-:W-:Y:S01]  /*8c70*/  FFMA R19, R41.reuse, R56, R19 ;  /* 0x0000003829137223 */ /* 0x040fe20000000013 */
        /* <DEDUP_REMOVED lines=13> */
[----:B------:R-:W-:Y:S01]  /*8d50*/  FMUL R27, R38, R27 ;  /* 0x0000001b261b7220 */ /* 0x000fe20000400000 */
[----:B------:R-:W-:Y:S01]  /*8d60*/  F2FP.F16.F32.PACK_AB R104, R10, R3 ;  /* 0x000000030a68723e */ /* 0x000fe200000000ff */
[----:B------:R-:W-:Y:S01]  /*8d70*/  FFMA R20, R41, R61, R20 ;  /* 0x0000003d29147223 */ /* 0x000fe20000000014 */
[----:B------:R-:W-:Y:S01]  /*8d80*/  F2FP.F16.F32.PACK_AB R105, R15, R11 ;  /* 0x0000000b0f69723e */ /* 0x000fe200000000ff */
[----:B------:R-:W-:Y:S01]  /*8d90*/  HADD2.F32 R66, -RZ, R72.H1_H1 ;  /* 0x30000048ff427230 */ /* 0x000fe20000004100 */
[----:B------:R-:W-:Y:S01]  /*8da0*/  F2FP.F16.F32.PACK_AB R106, R13, R12 ;  /* 0x0000000c0d6a723e */ /* 0x000fe200000000ff */
[C---:B------:R-:W-:Y:S01]  /*8db0*/  FMUL R24, R38.reuse, R28 ;  /* 0x0000001c26187220 */ /* 0x040fe20000400000 */
[----:B------:R-:W-:Y:S01]  /*8dc0*/  F2FP.F16.F32.PACK_AB R107, R19, R14 ;  /* 0x0000000e136b723e */ /* 0x000fe200000000ff */
[C---:B------:R-:W-:Y:S01]  /*8dd0*/  FFMA R21, R41.reuse, R62, R21 ;  /* 0x0000003e29157223 */ /* 0x040fe20000000015 */
[--C-:B------:R-:W-:Y:S02]  /*8de0*/  HADD2.F32 R67, -RZ, R73.reuse.H0_H0 ;  /* 0x20000049ff437230 */ /* 0x100fe40000004100 */
[C---:B------:R-:W-:Y:S01]  /*8df0*/  FMUL R25, R38.reuse, R29 ;  /* 0x0000001d26197220 */ /* 0x040fe20000400000 */
[C---:B------:R-:W-:Y:S01]  /*8e00*/  FFMA R22, R41.reuse, R63, R22 ;  /* 0x0000003f29167223 */ /* 0x040fe20000000016 */
[----:B------:R1:W-:Y:S01]  /*8e10*/  STS.128 [R92+0x6010], R104 ;  /* 0x006010685c007388 */ /* 0x0003e20000000c00 */
        /* <DEDUP_REMOVED lines=48> */
.L_x_129:
[----:B------:R-:W-:Y:S05]  /*9120*/  BSYNC.RECONVERGENT B0 ;  /* 0x0000000000007941 */ /* 0x000fea0003800200 */
.L_x_128:
[----:B------:R-:W-:Y:S01]  /*9130*/  BAR.SYNC.DEFER_BLOCKING 0x1, 0x80 ;  /* 0x0042000000007b1d */ /* 0x000fe20000010000 */
[----:B------:R-:W-:Y:S01]  /*9140*/  UISETP.NE.AND UP0, UPT, UR52, -0x4, UPT ;  /* 0xfffffffc3400788c */ /* 0x000fe2000bf05270 */
[----:B------:R-:W-:Y:S08]  /*9150*/  IADD3 R0, PT, PT, R36, 0x1, RZ ;  /* 0x0000000124007810 */ /* 0x000ff00007ffe0ff */
[----:B------:R-:W-:Y:S05]  /*9160*/  BRA.U !UP0, `(.L_x_130) ;  /* 0x0000000108287547 */ /* 0x000fea000b800000 */
[----:B------:R-:W-:Y:S01]  /*9170*/  ISETP.NE.AND P0, PT, R98, RZ, PT ;  /* 0x000000ff6200720c */ /* 0x000fe20003f05270 */
[----:B------:R-:W-:Y:S01]  /*9180*/  IMAD.U32 R3, RZ, RZ, UR46 ;  /* 0x0000002eff037e24 */ /* 0x000fe2000f8e00ff */
[----:B------:R-:W-:Y:S01]  /*9190*/  UIADD3 UR4, UPT, UPT, UR46, 0x1, URZ ;  /* 0x000000012e047890 */ /* 0x000fe2000fffe0ff */
[----:B------:R-:W-:Y:S03]  /*91a0*/  IMAD.U32 R2, RZ, RZ, UR47 ;  /* 0x0000002fff027e24 */ /* 0x000fe6000f8e00ff */
[----:B------:R-:W-:Y:S04]  /*91b0*/  UISETP.NE.AND UP0, UPT, UR4, 0x4, UPT ;  /* 0x000000040400788c */ /* 0x000fe8000bf05270 */
[----:B------:R-:W-:Y:S03]  /*91c0*/  USEL UR46, UR4, URZ, UP0 ;  /* 0x000000ff042e7287 */ /* 0x000fe60008000000 */
[----:B------:R-:W-:Y:S05]  /*91d0*/  @P0 LEA R3, R3, UR44, 0x3 ;  /* 0x0000002c03030c11 */ /* 0x000fea000f8e18ff */
[----:B------:R-:W-:Y:S05]  /*91e0*/  @P0 VIADD R3, R3, 0x40 ;  /* 0x0000004003030836 */ /* 0x000fea0000000000 */
[----:B------:R-:W-:Y:S04]  /*91f0*/  @P0 PRMT R2, R2, 0x654, R3 ;  /* 0x0000065402020816 */ /* 0x000fe80000000003 */
[----:B------:R3:W-:Y:S03]  /*9200*/  @P0 SYNCS.ARRIVE.TRANS64.RED.A1T0 RZ, [R2+URZ], RZ ;  /* 0x000000ff02ff09a7 */ /* 0x0007e600081004ff */
.L_x_130:
[----:B------:R-:W-:Y:S01]  /*9210*/  R2UR UR4, R82 ;  /* 0x00000000520472ca */ /* 0x000fe200000e0000 */
[----:B------:R-:W-:Y:S01]  /*9220*/  UISETP.NE.AND UP0, UPT, UR62, URZ, UPT ;  /* 0x000000ff3e00728c */ /* 0x000fe2000bf05270 */
[----:B------:R-:W-:Y:S01]  /*9230*/  ISETP.NE.AND P0, PT, R86, 0x2, PT ;  /* 0x000000025600780c */ /* 0x000fe20003f05270 */
[----:B------:R-:W-:Y:S01]  /*9240*/  UIADD3 UR20, UPT, UPT, UR37, UR63, URZ ;  /* 0x0000003f25147290 */ /* 0x000fe2000fffe0ff */
[----:B------:R-:W-:Y:S01]  /*9250*/  ISETP.NE.AND P1, PT, R0, 0x4, PT ;  /* 0x000000040000780c */ /* 0x000fe20003f25270 */
[----:B------:R-:W-:Y:S01]  /*9260*/  UIADD3 UR52, UPT, UPT, UR52, 0x4, URZ ;  /* 0x0000000434347890 */ /* 0x000fe2000fffe0ff */
[----:B------:R-:W-:Y:S01]  /*9270*/  SEL R3, RZ, 0x1, P0 ;  /* 0x00000001ff037807 */ /* 0x000fe20000000000 */
[----:B------:R-:W-:Y:S01]  /*9280*/  UMOV UR36, UR61 ;  /* 0x0000003d00247c82 */ /* 0x000fe20008000000 */
[----:B---3--:R-:W-:Y:S02]  /*9290*/  SEL R2, RZ, 0x1, P1 ;  /* 0x00000001ff027807 */ /* 0x008fe40000800000 */
[----:B------:R-:W-:Y:S02]  /*92a0*/  LOP3.LUT R88, R88, R3, RZ, 0x3c, !PT ;  /* 0x0000000358587212 */ /* 0x000fe400078e3cff */
[----:B------:R-:W-:Y:S01]  /*92b0*/  LOP3.LUT R89, R89, R2, RZ, 0x3c, !PT ;  /* 0x0000000259597212 */ /* 0x000fe200078e3cff */
[----:B------:R-:W-:Y:S01]  /*92c0*/  UIADD3 UR16, UPT, UPT, UR38, UR4, URZ ;  /* 0x0000000426107290 */ /* 0x000fe2000fffe0ff */
[----:B------:R-:W-:Y:S02]  /*92d0*/  SEL R86, R86, RZ, P0 ;  /* 0x000000ff56567207 */ /* 0x000fe40000000000 */
[----:B------:R-:W-:Y:S01]  /*92e0*/  SEL R36, R0, RZ, P1 ;  /* 0x000000ff00247207 */ /* 0x000fe20000800000 */
[----:B------:R-:W-:Y:S08]  /*92f0*/  BRA.U UP0, `(.L_x_131) ;  /* 0xffffffbd00dc7547 */ /* 0x000ff0000b83ffff */
[----:B------:R-:W-:-:S13]  /*9300*/  R2UR UR4, R83 ;  /* 0x00000000530472ca */ /* 0x000fda00000e0000 */
[----:B------:R-:W-:-:S09]  /*9310*/  UISETP.NE.AND UP0, UPT, UR4, URZ, UPT ;  /* 0x000000ff0400728c */ /* 0x000fd2000bf05270 */
[----:B------:R-:W-:Y:S05]  /*9320*/  BRA.U !UP0, `(.L_x_132) ;  /* 0x0000000108487547 */ /* 0x000fea000b800000 */
[----:B------:R-:W3:Y:S02]  /*9330*/  LDCU.64 UR4, c[0x0][0x890] ;  /* 0x00011200ff0477ac */ /* 0x000ee40008000a00 */
[----:B---3--:R-:W-:-:S04]  /*9340*/  UISETP.NE.U32.AND UP0, UPT, UR4, URZ, UPT ;  /* 0x000000ff0400728c */ /* 0x008fc8000bf05070 */
[----:B------:R-:W-:-:S09]  /*9350*/  UISETP.NE.AND.EX UP0, UPT, UR5, URZ, UPT, UP0 ;  /* 0x000000ff0500728c */ /* 0x000fd2000bf05300 */
[----:B------:R-:W-:Y:S05]  /*9360*/  BRA.U UP0, `(.L_x_133) ;  /* 0x00000001000c7547 */ /* 0x000fea000b800000 */
[----:B------:R-:W-:-:S13]  /*9370*/  FSETP.NEU.AND P0, PT, R41, RZ, PT ;  /* 0x000000ff2900720b */ /* 0x000fda0003f0d000 */
[----:B------:R-:W-:Y:S05]  /*9380*/  @!P0 EXIT ;  /* 0x000000000000894d */ /* 0x000fea0003800000 */
[----:B------:R-:W-:Y:S05]  /*9390*/  BRA `(.L_x_132) ;  /* 0x00000000002c7947 */ /* 0x000fea0003800000 */
.L_x_133:
[----:B------:R-:W-:Y:S01]  /*93a0*/  ISETP.NE.AND P0, PT, R85, RZ, PT ;  /* 0x000000ff5500720c */ /* 0x000fe20003f05270 */
[----:B------:R-:W-:-:S12]  /*93b0*/  BSSY.RECONVERGENT B0, `(.L_x_132) ;  /* 0x0000009000007945 */ /* 0x000fd80003800200 */
[----:B------:R-:W-:Y:S05]  /*93c0*/  @P0 BRA `(.L_x_134) ;  /* 0x0000000000140947 */ /* 0x000fea0003800000 */
[----:B------:R-:W3:Y:S02]  /*93d0*/  LDCU.64 UR4, c[0x0][0x888] ;  /* 0x00011100ff0477ac */ /* 0x000ee40008000a00 */
[----:B---3--:R-:W-:-:S04]  /*93e0*/  ISETP.NE.U32.AND P0, PT, RZ, UR4, PT ;  /* 0x00000004ff007c0c */ /* 0x008fc8000bf05070 */
[----:B------:R-:W-:-:S13]  /*93f0*/  ISETP.NE.AND.EX P0, PT, RZ, UR5, PT, P0 ;  /* 0x00000005ff007c0c */ /* 0x000fda000bf05300 */
[----:B------:R-:W-:Y:S05]  /*9400*/  @!P0 EXIT ;  /* 0x000000000000894d */ /* 0x000fea0003800000 */
[----:B------:R-:W-:Y:S05]  /*9410*/  BRA `(.L_x_135) ;  /* 0x0000000000087947 */ /* 0x000fea0003800000 */
.L_x_134:
[----:B------:R-:W-:-:S13]  /*9420*/  FSETP.NEU.AND P0, PT, R41, RZ, PT ;  /* 0x000000ff2900720b */ /* 0x000fda0003f0d000 */
[----:B------:R-:W-:Y:S05]  /*9430*/  @!P0 EXIT ;  /* 0x000000000000894d */ /* 0x000fea0003800000 */
.L_x_135:
[----:B------:R-:W-:Y:S05]  /*9440*/  BSYNC.RECONVERGENT B0 ;  /* 0x0000000000007941 */ /* 0x000fea0003800200 */
.L_x_132:
[----:B------:R-:W-:Y:S01]  /*9450*/  ULEA UR4, UR46, UR44, 0x3 ;  /* 0x0000002c2e047291 */ /* 0x000fe2000f8e18ff */
[----:B------:R-:W-:-:S04]  /*9460*/  DEPBAR.LE SB0, 0x0 ;  /* 0x000080000000791a */ /* 0x000fc80000000000 */
[----:B------:R-:W-:-:S04]  /*9470*/  UIADD3 UR4, UPT, UPT, UR4, 0x40, URZ ;  /* 0x0000004004047890 */ /* 0x000fc8000fffe0ff */
[----:B------:R-:W-:-:S09]  /*9480*/  UPRMT UR4, UR47, 0x654, UR4 ;  /* 0x000006542f047896 */ /* 0x000fd20008000004 */
[----:B------:R-:W-:Y:S01]  /*9490*/  SYNCS.ARRIVE.TRANS64.RED.A1T0 RZ, [UR4], RZ ;  /* 0x000000ffffff79a7 */ /* 0x000fe20008100404 */
[----:B------:R-:W-:Y:S05]  /*94a0*/  EXIT ;  /* 0x000000000000794d */ /* 0x000fea0003800000 */
.L_x_24:
[----:B--2---:R2:W3:Y:S02]  /*94b0*/  SYNCS.PHASECHK.TRANS64.TRYWAIT P0, [R3+URZ+0xe0], R2 ;  /* 0x0000e002030075a7 */ /* 0x0044e400080011ff */
[----:B---3--:R-:W-:Y:S05]  /*94c0*/  @!P0 NANOSLEEP.SYNCS 0x989680 ;  /* 0x009896800000895d */ /* 0x008fea0003900000 */
[----:B------:R-:W3:Y:S02]  /*94d0*/  @!P0 SYNCS.PHASECHK.TRANS64 P0, [R3+URZ+0xe0], R2 ;  /* 0x0000e002030085a7 */ /* 0x000ee400080010ff */
[----:B---3--:R-:W-:Y:S05]  /*94e0*/  @!P0 BRA `(.L_x_24) ;  /* 0xfffffffc00f08947 */ /* 0x008fea000383ffff */
[----:B------:R-:W-:Y:S05]  /*94f0*/  BRA `(.L_x_136) ;  /* 0xffffff8400307947 */ /* 0x000fea000383ffff */
.L_x_27:
[----:B-1----:R-:W-:-:S07]  /*9500*/  MOV R0, UR33 ;  /* 0x0000002100007c02 */ /* 0x002fce0008000f00 */
.L_x_137:
[----:B-1----:R1:W2:Y:S02]  /*9510*/  SYNCS.PHASECHK.TRANS64.TRYWAIT P0, [R0+URZ+0x10], R3 ;  /* 0x00001003000075a7 */ /* 0x0022a400080011ff */
[----:B--2---:R-:W-:Y:S05]  /*9520*/  @!P0 NANOSLEEP.SYNCS 0x989680 ;  /* 0x009896800000895d */ /* 0x004fea0003900000 */
[----:B------:R-:W2:Y:S02]  /*9530*/  @!P0 SYNCS.PHASECHK.TRANS64 P0, [R0+URZ+0x10], R3 ;  /* 0x00001003000085a7 */ /* 0x000ea400080010ff */
[----:B--2---:R-:W-:Y:S05]  /*9540*/  @!P0 BRA `(.L_x_137) ;  /* 0xfffffffc00f08947 */ /* 0x004fea000383ffff */
[----:B------:R-:W-:Y:S05]  /*9550*/  BRA `(.L_x_26) ;  /* 0xffffff84007c7947 */ /* 0x000fea000383ffff */
.L_x_34:
[----:B-1----:R-:W-:-:S07]  /*9560*/  MOV R0, UR25 ;  /* 0x0000001900007c02 */ /* 0x002fce0008000f00 */
.L_x_138:
[----:B-1----:R1:W2:Y:S02]  /*9570*/  SYNCS.PHASECHK.TRANS64.TRYWAIT P0, [R0+URZ+0x10], R3 ;  /* 0x00001003000075a7 */ /* 0x0022a400080011ff */
[----:B--2---:R-:W-:Y:S05]  /*9580*/  @!P0 NANOSLEEP.SYNCS 0x989680 ;  /* 0x009896800000895d */ /* 0x004fea0003900000 */
[----:B------:R-:W2:Y:S02]  /*9590*/  @!P0 SYNCS.PHASECHK.TRANS64 P0, [R0+URZ+0x10], R3 ;  /* 0x00001003000085a7 */ /* 0x000ea400080010ff */
[----:B--2---:R-:W-:Y:S05]  /*95a0*/  @!P0 BRA `(.L_x_138) ;  /* 0xfffffffc00f08947 */ /* 0x004fea000383ffff */
[----:B------:R-:W-:Y:S05]  /*95b0*/  BRA `(.L_x_33) ;  /* 0xffffff8800547947 */ /* 0x000fea000383ffff */
.L_x_39:
[----:B-1----:R1:W2:Y:S02]  /*95c0*/  SYNCS.PHASECHK.TRANS64.TRYWAIT P0, [R3+URZ+0x70], R0 ;  /* 0x00007000030075a7 */ /* 0x0022a400080011ff */
[----:B--2---:R-:W-:Y:S05]  /*95d0*/  @!P0 NANOSLEEP.SYNCS 0x989680 ;  /* 0x009896800000895d */ /* 0x004fea0003900000 */
[----:B------:R-:W2:Y:S02]  /*95e0*/  @!P0 SYNCS.PHASECHK.TRANS64 P0, [R3+URZ+0x70], R0 ;  /* 0x00007000030085a7 */ /* 0x000ea400080010ff */
[----:B--2---:R-:W-:Y:S05]  /*95f0*/  @!P0 BRA `(.L_x_39) ;  /* 0xfffffffc00f08947 */ /* 0x004fea000383ffff */
[----:B------:R-:W-:Y:S05]  /*9600*/  BRA `(.L_x_139) ;  /* 0xffffff8c00107947 */ /* 0x000fea000383ffff */
.L_x_43:
[----:B-1----:R-:W-:-:S07]  /*9610*/  MOV R0, UR4 ;  /* 0x0000000400007c02 */ /* 0x002fce0008000f00 */
.L_x_140:
[----:B-1----:R1:W2:Y:S02]  /*9620*/  SYNCS.PHASECHK.TRANS64.TRYWAIT P0, [R0+URZ], R3 ;  /* 0x00000003000075a7 */ /* 0x0022a400080011ff */
[----:B--2---:R-:W-:Y:S05]  /*9630*/  @!P0 NANOSLEEP.SYNCS 0x989680 ;  /* 0x009896800000895d */ /* 0x004fea0003900000 */
[----:B------:R-:W2:Y:S02]  /*9640*/  @!P0 SYNCS.PHASECHK.TRANS64 P0, [R0+URZ], R3 ;  /* 0x00000003000085a7 */ /* 0x000ea400080010ff */
[----:B--2---:R-:W-:Y:S05]  /*9650*/  @!P0 BRA `(.L_x_140) ;  /* 0xfffffffc00f08947 */ /* 0x004fea000383ffff */
[----:B------:R-:W-:Y:S05]  /*9660*/  BRA `(.L_x_141) ;  /* 0xffffff9000b87947 */ /* 0x000fea000383ffff */
.L_x_46:
[----:B-1----:R1:W2:Y:S02]  /*9670*/  SYNCS.PHASECHK.TRANS64.TRYWAIT P0, [R2+URZ+0xd0], R5 ;  /* 0x0000d005020075a7 */ /* 0x0022a400080011ff */
[----:B--2---:R-:W-:Y:S05]  /*9680*/  @!P0 NANOSLEEP.SYNCS 0x989680 ;  /* 0x009896800000895d */ /* 0x004fea0003900000 */
[----:B------:R-:W2:Y:S02]  /*9690*/  @!P0 SYNCS.PHASECHK.TRANS64 P0, [R2+URZ+0xd0], R5 ;  /* 0x0000d005020085a7 */ /* 0x000ea400080010ff */
[----:B--2---:R-:W-:Y:S05]  /*96a0*/  @!P0 BRA `(.L_x_46) ;  /* 0xfffffffc00f08947 */ /* 0x004fea000383ffff */
[----:B------:R-:W-:Y:S05]  /*96b0*/  BRA `(.L_x_142) ;  /* 0xffffff9400147947 */ /* 0x000fea000383ffff */
.L_x_47:
[----:B------:R-:W-:-:S07]  /*96c0*/  MOV R2, UR4 ;  /* 0x0000000400027c02 */ /* 0x000fce0008000f00 */
.L_x_143:
[----:B-1----:R1:W2:Y:S02]  /*96d0*/  SYNCS.PHASECHK.TRANS64.TRYWAIT P0, [R2+URZ+0x80], R5 ;  /* 0x00008005020075a7 */ /* 0x0022a400080011ff */
[----:B--2---:R-:W-:Y:S05]  /*96e0*/  @!P0 NANOSLEEP.SYNCS 0x989680 ;  /* 0x009896800000895d */ /* 0x004fea0003900000 */
[----:B------:R-:W2:Y:S02]  /*96f0*/  @!P0 SYNCS.PHASECHK.TRANS64 P0, [R2+URZ+0x80], R5 ;  /* 0x00008005020085a7 */ /* 0x000ea400080010ff */
[----:B--2---:R-:W-:Y:S05]  /*9700*/  @!P0 BRA `(.L_x_143) ;  /* 0xfffffffc00f08947 */ /* 0x004fea000383ffff */
[----:B------:R-:W-:Y:S05]  /*9710*/  BRA `(.L_x_144) ;  /* 0xffffff9400247947 */ /* 0x000fea000383ffff */
.L_x_48:
[----:B-1----:R1:W2:Y:S02]  /*9720*/  SYNCS.PHASECHK.TRANS64.TRYWAIT P1, [R2+URZ+0x70], R5 ;  /* 0x00007005020075a7 */ /* 0x0022a400080211ff */
[----:B--2---:R-:W-:Y:S05]  /*9730*/  @!P1 NANOSLEEP.SYNCS 0x989680 ;  /* 0x009896800000995d */ /* 0x004fea0003900000 */
[----:B------:R-:W2:Y:S02]  /*9740*/  @!P1 SYNCS.PHASECHK.TRANS64 P1, [R2+URZ+0x70], R5 ;  /* 0x00007005020095a7 */ /* 0x000ea400080210ff */
[----:B--2---:R-:W-:Y:S05]  /*9750*/  @!P1 BRA `(.L_x_48) ;  /* 0xfffffffc00f09947 */ /* 0x004fea000383ffff */
[----:B------:R-:W-:Y:S05]  /*9760*/  BRA `(.L_x_145) ;  /* 0xffffff9400547947 */ /* 0x000fea000383ffff */
.L_x_51:
[----:B------:R-:W-:-:S07]  /*9770*/  MOV R0, UR4 ;  /* 0x0000000400007c02 */ /* 0x000fce0008000f00 */
.L_x_146:
[----:B-1----:R1:W2:Y:S02]  /*9780*/  SYNCS.PHASECHK.TRANS64.TRYWAIT P0, [R0+URZ+0x80], R3 ;  /* 0x00008003000075a7 */ /* 0x0022a400080011ff */
[----:B--2---:R-:W-:Y:S05]  /*9790*/  @!P0 NANOSLEEP.SYNCS 0x989680 ;  /* 0x009896800000895d */ /* 0x004fea0003900000 */
[----:B------:R-:W2:Y:S02]  /*97a0*/  @!P0 SYNCS.PHASECHK.TRANS64 P0, [R0+URZ+0x80], R3 ;  /* 0x00008003000085a7 */ /* 0x000ea400080010ff */
[----:B--2---:R-:W-:Y:S05]  /*97b0*/  @!P0 BRA `(.L_x_146) ;  /* 0xfffffffc00f08947 */ /* 0x004fea000383ffff */
[----:B------:R-:W-:Y:S05]  /*97c0*/  BRA `(.L_x_50) ;  /* 0xffffff9400a87947 */ /* 0x000fea000383ffff */
.L_x_58:
[----:B-1----:R1:W2:Y:S02]  /*97d0*/  SYNCS.PHASECHK.TRANS64.TRYWAIT P1, [R0+URZ+0x70], R5 ;  /* 0x00007005000075a7 */ /* 0x0022a400080211ff */
[----:B--2---:R-:W-:Y:S05]  /*97e0*/  @!P1 NANOSLEEP.SYNCS 0x989680 ;  /* 0x009896800000995d */ /* 0x004fea0003900000 */
[----:B------:R-:W2:Y:S02]  /*97f0*/  @!P1 SYNCS.PHASECHK.TRANS64 P1, [R0+URZ+0x70], R5 ;  /* 0x00007005000095a7 */ /* 0x000ea400080210ff */
[----:B--2---:R-:W-:Y:S05]  /*9800*/  @!P1 BRA `(.L_x_58) ;  /* 0xfffffffc00f09947 */ /* 0x004fea000383ffff */
[----:B------:R-:W-:Y:S05]  /*9810*/  BRA `(.L_x_147) ;  /* 0xffffff9c001c7947 */ /* 0x000fea000383ffff */
.L_x_59:
[----:B------:R-:W-:-:S07]  /*9820*/  MOV R3, UR30 ;  /* 0x0000001e00037c02 */ /* 0x000fce0008000f00 */
.L_x_148:
[----:B-1----:R1:W2:Y:S02]  /*9830*/  SYNCS.PHASECHK.TRANS64.TRYWAIT P0, [R3+URZ+0xb0], R0 ;  /* 0x0000b000030075a7 */ /* 0x0022a400080011ff */
[----:B--2---:R-:W-:Y:S05]  /*9840*/  @!P0 NANOSLEEP.SYNCS 0x989680 ;  /* 0x009896800000895d */ /* 0x004fea0003900000 */
[----:B------:R-:W2:Y:S02]  /*9850*/  @!P0 SYNCS.PHASECHK.TRANS64 P0, [R3+URZ+0xb0], R0 ;  /* 0x0000b000030085a7 */ /* 0x000ea400080010ff */
[----:B--2---:R-:W-:Y:S05]  /*9860*/  @!P0 BRA `(.L_x_148) ;  /* 0xfffffffc00f08947 */ /* 0x004fea000383ffff */
[----:B------:R-:W-:Y:S05]  /*9870*/  BRA `(.L_x_149) ;  /* 0xffffff9c00547947 */ /* 0x000fea000383ffff */
.L_x_62:
[----:B------:R-:W-:Y:S07]  /*9880*/  MOV R0, UR5 ;  /* 0x0000000500007c02 */ /* 0x000fee0008000f00 */
.L_x_150:
[----:B-1----:R1:W2:Y:S02]  /*9890*/  SYNCS.PHASECHK.TRANS64.TRYWAIT P0, [R0+URZ], R3 ;  /* 0x00000003000075a7 */ /* 0x0022a400080011ff */
[----:B--2---:R-:W-:Y:S05]  /*98a0*/  @!P0 NANOSLEEP.SYNCS 0x989680 ;  /* 0x009896800000895d */ /* 0x004fea0003900000 */
[----:B------:R-:W2:Y:S02]  /*98b0*/  @!P0 SYNCS.PHASECHK.TRANS64 P0, [R0+URZ], R3 ;  /* 0x00000003000085a7 */ /* 0x000ea400080010ff */
[----:B--2---:R-:W-:Y:S05]  /*98c0*/  @!P0 BRA `(.L_x_150) ;  /* 0xfffffffc00f08947 */ /* 0x004fea000383ffff */
[----:B------:R-:W-:Y:S05]  /*98d0*/  BRA `(.L_x_61) ;  /* 0xffffff9c00707947 */ /* 0x000fea000383ffff */
.L_x_65:
[----:B------:R-:W-:-:S07]  /*98e0*/  MOV R0, UR4 ;  /* 0x0000000400007c02 */ /* 0x000fce0008000f00 */
.L_x_151:
[----:B--2---:R2:W4:Y:S02]  /*98f0*/  SYNCS.PHASECHK.TRANS64.TRYWAIT P0, [R0+URZ], R3 ;  /* 0x00000003000075a7 */ /* 0x00452400080011ff */
[----:B----4-:R-:W-:Y:S05]  /*9900*/  @!P0 NANOSLEEP.SYNCS 0x989680 ;  /* 0x009896800000895d */ /* 0x010fea0003900000 */
[----:B------:R-:W4:Y:S02]  /*9910*/  @!P0 SYNCS.PHASECHK.TRANS64 P0, [R0+URZ], R3 ;  /* 0x00000003000085a7 */ /* 0x000f2400080010ff */
[----:B----4-:R-:W-:Y:S05]  /*9920*/  @!P0 BRA `(.L_x_151) ;  /* 0xfffffffc00f08947 */ /* 0x010fea000383ffff */
[----:B------:R-:W-:Y:S05]  /*9930*/  BRA `(.L_x_152) ;  /* 0xffffffa0004c7947 */ /* 0x000fea000383ffff */
.L_x_66:
[----:B------:R-:W-:-:S07]  /*9940*/  MOV R0, UR5 ;  /* 0x0000000500007c02 */ /* 0x000fce0008000f00 */
.L_x_153:
[----:B-1----:R1:W2:Y:S02]  /*9950*/  SYNCS.PHASECHK.TRANS64.TRYWAIT P0, [R0+URZ], R3 ;  /* 0x00000003000075a7 */ /* 0x0022a400080011ff */
[----:B--2---:R-:W-:Y:S05]  /*9960*/  @!P0 NANOSLEEP.SYNCS 0x989680 ;  /* 0x009896800000895d */ /* 0x004fea0003900000 */
[----:B------:R-:W2:Y:S02]  /*9970*/  @!P0 SYNCS.PHASECHK.TRANS64 P0, [R0+URZ], R3 ;  /* 0x00000003000085a7 */ /* 0x000ea400080010ff */
[----:B--2---:R-:W-:Y:S05]  /*9980*/  @!P0 BRA `(.L_x_153) ;  /* 0xfffffffc00f08947 */ /* 0x004fea000383ffff */
[----:B------:R-:W-:Y:S05]  /*9990*/  BRA `(.L_x_154) ;  /* 0xffffffa000587947 */ /* 0x000fea000383ffff */
.L_x_67:
[----:B------:R-:W-:-:S07]  /*99a0*/  MOV R0, UR5 ;  /* 0x0000000500007c02 */ /* 0x000fce0008000f00 */
.L_x_155:
[----:B-1----:R1:W2:Y:S02]  /*99b0*/  SYNCS.PHASECHK.TRANS64.TRYWAIT P0, [R0+URZ], R3 ;  /* 0x00000003000075a7 */ /* 0x0022a400080011ff */
[----:B--2---:R-:W-:Y:S05]  /*99c0*/  @!P0 NANOSLEEP.SYNCS 0x989680 ;  /* 0x009896800000895d */ /* 0x004fea0003900000 */
[----:B------:R-:W2:Y:S02]  /*99d0*/  @!P0 SYNCS.PHASECHK.TRANS64 P0, [R0+URZ], R3 ;  /* 0x00000003000085a7 */ /* 0x000ea400080010ff */
[----:B--2---:R-:W-:Y:S05]  /*99e0*/  @!P0 BRA `(.L_x_155) ;  /* 0xfffffffc00f08947 */ /* 0x004fea000383ffff */
[----:B------:R-:W-:Y:S05]  /*99f0*/  BRA `(.L_x_156) ;  /* 0xffffffa000647947 */ /* 0x000fea000383ffff */
.L_x_68:
[----:B------:R-:W-:-:S07]  /*9a00*/  MOV R0, UR4 ;  /* 0x0000000400007c02 */ /* 0x000fce0008000f00 */
.L_x_157:
[----:B-1----:R1:W2:Y:S02]  /*9a10*/  SYNCS.PHASECHK.TRANS64.TRYWAIT P0, [R0+URZ], R3 ;  /* 0x00000003000075a7 */ /* 0x0022a400080011ff */
[----:B--2---:R-:W-:Y:S05]  /*9a20*/  @!P0 NANOSLEEP.SYNCS 0x989680 ;  /* 0x009896800000895d */ /* 0x004fea0003900000 */
[----:B------:R-:W2:Y:S02]  /*9a30*/  @!P0 SYNCS.PHASECHK.TRANS64 P0, [R0+URZ], R3 ;  /* 0x00000003000085a7 */ /* 0x000ea400080010ff */
[----:B--2---:R-:W-:Y:S05]  /*9a40*/  @!P0 BRA `(.L_x_157) ;  /* 0xfffffffc00f08947 */ /* 0x004fea000383ffff */
[----:B------:R-:W-:Y:S05]  /*9a50*/  BRA `(.L_x_158) ;  /* 0xffffffa000707947 */ /* 0x000fea000383ffff */
.L_x_73:
[----:B--2---:R2:W3:Y:S02]  /*9a60*/  SYNCS.PHASECHK.TRANS64.TRYWAIT P0, [R12+URZ+0x70], R9 ;  /* 0x000070090c0075a7 */ /* 0x0044e400080011ff */
[----:B---3--:R-:W-:Y:S05]  /*9a70*/  @!P0 NANOSLEEP.SYNCS 0x989680 ;  /* 0x009896800000895d */ /* 0x008fea0003900000 */
[----:B------:R-:W3:Y:S02]  /*9a80*/  @!P0 SYNCS.PHASECHK.TRANS64 P0, [R12+URZ+0x70], R9 ;  /* 0x000070090c0085a7 */ /* 0x000ee400080010ff */
[----:B---3--:R-:W-:Y:S05]  /*9a90*/  @!P0 BRA `(.L_x_73) ;  /* 0xfffffffc00f08947 */ /* 0x008fea000383ffff */
[----:B------:R-:W-:Y:S05]  /*9aa0*/  BRA `(.L_x_159) ;  /* 0xffffffa400907947 */ /* 0x000fea000383ffff */
.L_x_76:
[----:B------:R-:W-:Y:S07]  /*9ab0*/  MOV R0, UR21 ;  /* 0x0000001500007c02 */ /* 0x000fee0008000f00 */
.L_x_160:
[----:B--2---:R2:W3:Y:S02]  /*9ac0*/  SYNCS.PHASECHK.TRANS64.TRYWAIT P2, [R0+URZ+0x68], R11 ;  /* 0x0000680b000075a7 */ /* 0x0044e400080411ff */
[----:B---3--:R-:W-:Y:S05]  /*9ad0*/  @!P2 NANOSLEEP.SYNCS 0x989680 ;  /* 0x009896800000a95d */ /* 0x008fea0003900000 */
[----:B------:R-:W3:Y:S02]  /*9ae0*/  @!P2 SYNCS.PHASECHK.TRANS64 P2, [R0+URZ+0x68], R11 ;  /* 0x0000680b0000a5a7 */ /* 0x000ee400080410ff */
[----:B---3--:R-:W-:Y:S05]  /*9af0*/  @!P2 BRA `(.L_x_160) ;  /* 0xfffffffc00f0a947 */ /* 0x008fea000383ffff */
[----:B------:R-:W-:Y:S05]  /*9b00*/  BRA `(.L_x_75) ;  /* 0xffffffa800f87947 */ /* 0x000fea000383ffff */
.L_x_79:
[----:B--2---:R-:W-:Y:S07]  /*9b10*/  MOV R0, UR21 ;  /* 0x0000001500007c02 */ /* 0x004fee0008000f00 */
.L_x_161:
[----:B--2---:R2:W3:Y:S02]  /*9b20*/  SYNCS.PHASECHK.TRANS64.TRYWAIT P0, [R0+URZ+0x40], R9 ;  /* 0x00004009000075a7 */ /* 0x0044e400080011ff */
[----:B---3--:R-:W-:Y:S05]  /*9b30*/  @!P0 NANOSLEEP.SYNCS 0x989680 ;  /* 0x009896800000895d */ /* 0x008fea0003900000 */
[----:B------:R-:W3:Y:S02]  /*9b40*/  @!P0 SYNCS.PHASECHK.TRANS64 P0, [R0+URZ+0x40], R9 ;  /* 0x00004009000085a7 */ /* 0x000ee400080010ff */
[----:B---3--:R-:W-:Y:S05]  /*9b50*/  @!P0 BRA `(.L_x_161) ;  /* 0xfffffffc00f08947 */ /* 0x008fea000383ffff */
[----:B------:R-:W-:Y:S05]  /*9b60*/  BRA `(.L_x_162) ;  /* 0xffffffac00547947 */ /* 0x000fea000383ffff */
.L_x_80:
[----:B------:R-:W-:Y:S07]  /*9b70*/  MOV R0, UR21 ;  /* 0x0000001500007c02 */ /* 0x000fee0008000f00 */
.L_x_163:
[----:B--2---:R2:W3:Y:S02]  /*9b80*/  SYNCS.PHASECHK.TRANS64.TRYWAIT P0, [R0+URZ+0x48], R9 ;  /* 0x00004809000075a7 */ /* 0x0044e400080011ff */
[----:B---3--:R-:W-:Y:S05]  /*9b90*/  @!P0 NANOSLEEP.SYNCS 0x989680 ;  /* 0x009896800000895d */ /* 0x008fea0003900000 */
[----:B------:R-:W3:Y:S02]  /*9ba0*/  @!P0 SYNCS.PHASECHK.TRANS64 P0, [R0+URZ+0x48], R9 ;  /* 0x00004809000085a7 */ /* 0x000ee400080010ff */
[----:B---3--:R-:W-:Y:S05]  /*9bb0*/  @!P0 BRA `(.L_x_163) ;  /* 0xfffffffc00f08947 */ /* 0x008fea000383ffff */
[----:B------:R-:W-:Y:S05]  /*9bc0*/  BRA `(.L_x_164) ;  /* 0xffffffac00907947 */ /* 0x000fea000383ffff */
.L_x_81:
[----:B------:R-:W-:Y:S07]  /*9bd0*/  MOV R0, UR21 ;  /* 0x0000001500007c02 */ /* 0x000fee0008000f00 */
.L_x_165:
[----:B--2---:R2:W3:Y:S02]  /*9be0*/  SYNCS.PHASECHK.TRANS64.TRYWAIT P0, [R0+URZ+0x50], R9 ;  /* 0x00005009000075a7 */ /* 0x0044e400080011ff */
[----:B---3--:R-:W-:Y:S05]  /*9bf0*/  @!P0 NANOSLEEP.SYNCS 0x989680 ;  /* 0x009896800000895d */ /* 0x008fea0003900000 */
[----:B------:R-:W3:Y:S02]  /*9c00*/  @!P0 SYNCS.PHASECHK.TRANS64 P0, [R0+URZ+0x50], R9 ;  /* 0x00005009000085a7 */ /* 0x000ee400080010ff */
[----:B---3--:R-:W-:Y:S05]  /*9c10*/  @!P0 BRA `(.L_x_165) ;  /* 0xfffffffc00f08947 */ /* 0x008fea000383ffff */
[----:B------:R-:W-:Y:S05]  /*9c20*/  BRA `(.L_x_166) ;  /* 0xffffffac00d87947 */ /* 0x000fea000383ffff */
.L_x_82:
[----:B------:R-:W-:Y:S07]  /*9c30*/  MOV R0, UR21 ;  /* 0x0000001500007c02 */ /* 0x000fee0008000f00 */
.L_x_167:
[----:B--2---:R2:W3:Y:S02]  /*9c40*/  SYNCS.PHASECHK.TRANS64.TRYWAIT P0, [R0+URZ+0x58], R9 ;  /* 0x00005809000075a7 */ /* 0x0044e400080011ff */
[----:B---3--:R-:W-:Y:S05]  /*9c50*/  @!P0 NANOSLEEP.SYNCS 0x989680 ;  /* 0x009896800000895d */ /* 0x008fea0003900000 */
[----:B------:R-:W3:Y:S02]  /*9c60*/  @!P0 SYNCS.PHASECHK.TRANS64 P0, [R0+URZ+0x58], R9 ;  /* 0x00005809000085a7 */ /* 0x000ee400080010ff */
[----:B---3--:R-:W-:Y:S05]  /*9c70*/  @!P0 BRA `(.L_x_167) ;  /* 0xfffffffc00f08947 */ /* 0x008fea000383ffff */
[----:B------:R-:W-:Y:S05]  /*9c80*/  BRA `(.L_x_168) ;  /* 0xffffffb0001c7947 */ /* 0x000fea000383ffff */
.L_x_84:
[----:B------:R-:W-:-:S07]  /*9c90*/  MOV R0, UR21 ;  /* 0x0000001500007c02 */ /* 0x000fce0008000f00 */
.L_x_169:
[----:B---3--:R3:W4:Y:S02]  /*9ca0*/  SYNCS.PHASECHK.TRANS64.TRYWAIT P0, [R0+URZ+0x40], R3 ;  /* 0x00004003000075a7 */ /* 0x00872400080011ff */
[----:B----4-:R-:W-:Y:S05]  /*9cb0*/  @!P0 NANOSLEEP.SYNCS 0x989680 ;  /* 0x009896800000895d */ /* 0x010fea0003900000 */
[----:B------:R-:W4:Y:S02]  /*9cc0*/  @!P0 SYNCS.PHASECHK.TRANS64 P0, [R0+URZ+0x40], R3 ;  /* 0x00004003000085a7 */ /* 0x000f2400080010ff */
[----:B----4-:R-:W-:Y:S05]  /*9cd0*/  @!P0 BRA `(.L_x_169) ;  /* 0xfffffffc00f08947 */ /* 0x010fea000383ffff */
[----:B------:R-:W-:Y:S05]  /*9ce0*/  BRA `(.L_x_170) ;  /* 0xffffffb000907947 */ /* 0x000fea000383ffff */
.L_x_85:
[----:B---3--:R-:W-:-:S07]  /*9cf0*/  MOV R0, UR21 ;  /* 0x0000001500007c02 */ /* 0x008fce0008000f00 */
.L_x_171:
[----:B---3--:R3:W4:Y:S02]  /*9d00*/  SYNCS.PHASECHK.TRANS64.TRYWAIT P0, [R0+URZ+0x48], R3 ;  /* 0x00004803000075a7 */ /* 0x00872400080011ff */
[----:B----4-:R-:W-:Y:S05]  /*9d10*/  @!P0 NANOSLEEP.SYNCS 0x989680 ;  /* 0x009896800000895d */ /* 0x010fea0003900000 */
[----:B------:R-:W4:Y:S02]  /*9d20*/  @!P0 SYNCS.PHASECHK.TRANS64 P0, [R0+URZ+0x48], R3 ;  /* 0x00004803000085a7 */ /* 0x000f2400080010ff */
[----:B----4-:R-:W-:Y:S05]  /*9d30*/  @!P0 BRA `(.L_x_171) ;  /* 0xfffffffc00f08947 */ /* 0x010fea000383ffff */
[----:B------:R-:W-:Y:S05]  /*9d40*/  BRA `(.L_x_172) ;  /* 0xffffffb000807947 */ /* 0x000fea000383ffff */
.L_x_86:
[----:B---3--:R-:W-:-:S07]  /*9d50*/  MOV R0, UR21 ;  /* 0x0000001500007c02 */ /* 0x008fce0008000f00 */
.L_x_173:
[----:B---3--:R3:W4:Y:S02]  /*9d60*/  SYNCS.PHASECHK.TRANS64.TRYWAIT P0, [R0+URZ+0x50], R3 ;  /* 0x00005003000075a7 */ /* 0x00872400080011ff */
[----:B----4-:R-:W-:Y:S05]  /*9d70*/  @!P0 NANOSLEEP.SYNCS 0x989680 ;  /* 0x009896800000895d */ /* 0x010fea0003900000 */
[----:B------:R-:W4:Y:S02]  /*9d80*/  @!P0 SYNCS.PHASECHK.TRANS64 P0, [R0+URZ+0x50], R3 ;  /* 0x00005003000085a7 */ /* 0x000f2400080010ff */
[----:B----4-:R-:W-:Y:S05]  /*9d90*/  @!P0 BRA `(.L_x_173) ;  /* 0xfffffffc00f08947 */ /* 0x010fea000383ffff */
[----:B------:R-:W-:Y:S05]  /*9da0*/  BRA `(.L_x_174) ;  /* 0xffffffb000707947 */ /* 0x000fea000383ffff */
.L_x_88:
[----:B-1----:R1:W2:Y:S02]  /*9db0*/  SYNCS.PHASECHK.TRANS64.TRYWAIT P0, [R3+URZ+0x70], R0 ;  /* 0x00007000030075a7 */ /* 0x0022a400080011ff */
[----:B--2---:R-:W-:Y:S05]  /*9dc0*/  @!P0 NANOSLEEP.SYNCS 0x989680 ;  /* 0x009896800000895d */ /* 0x004fea0003900000 */
[----:B------:R-:W2:Y:S02]  /*9dd0*/  @!P0 SYNCS.PHASECHK.TRANS64 P0, [R3+URZ+0x70], R0 ;  /* 0x00007000030085a7 */ /* 0x000ea400080010ff */
[----:B--2---:R-:W-:Y:S05]  /*9de0*/  @!P0 BRA `(.L_x_88) ;  /* 0xfffffffc00f08947 */ /* 0x004fea000383ffff */
[----:B------:R-:W-:Y:S05]  /*9df0*/  BRA `(.L_x_175) ;  /* 0xffffffb400307947 */ /* 0x000fea000383ffff */
.L_x_99:
[----:B-1----:R-:W-:Y:S04]  /*9e00*/  MOV R2, UR44 ;  /* 0x0000002c00027c02 */ /* 0x002fe80008000f00 */
[----:B------:R1:W2:Y:S03]  /*9e10*/  SYNCS.PHASECHK.TRANS64.TRYWAIT P1, [R2+URZ+0x20], R3 ;  /* 0x00002003020075a7 */ /* 0x0002a600080211ff */
[----:B--2---:R-:W-:Y:S05]  /*9e20*/  @!P1 NANOSLEEP.SYNCS 0x989680 ;  /* 0x009896800000995d */ /* 0x004fea0003900000 */
[----:B------:R-:W2:Y:S02]  /*9e30*/  @!P1 SYNCS.PHASECHK.TRANS64 P1, [R2+URZ+0x20], R3 ;  /* 0x00002003020095a7 */ /* 0x000ea400080210ff */
[----:B--2---:R-:W-:Y:S05]  /*9e40*/  @!P1 BRA `(.L_x_99) ;  /* 0xfffffffc00ec9947 */ /* 0x004fea000383ffff */
[----:B------:R-:W-:Y:S05]  /*9e50*/  BRA `(.L_x_98) ;  /* 0xffffffc000a07947 */ /* 0x000fea000383ffff */
.L_x_101:
[----:B-1----:R1:W4:Y:S02]  /*9e60*/  SYNCS.PHASECHK.TRANS64.TRYWAIT P0, [R99+URZ+0x90], R0 ;  /* 0x00009000630075a7 */ /* 0x00232400080011ff */
[----:B----4-:R-:W-:Y:S05]  /*9e70*/  @!P0 NANOSLEEP.SYNCS 0x989680 ;  /* 0x009896800000895d */ /* 0x010fea0003900000 */
[----:B------:R-:W4:Y:S02]  /*9e80*/  @!P0 SYNCS.PHASECHK.TRANS64 P0, [R99+URZ+0x90], R0 ;  /* 0x00009000630085a7 */ /* 0x000f2400080010ff */
[----:B----4-:R-:W-:Y:S05]  /*9e90*/  @!P0 BRA `(.L_x_101) ;  /* 0xfffffffc00f08947 */ /* 0x010fea000383ffff */
[----:B------:R-:W-:Y:S05]  /*9ea0*/  BRA `(.L_x_100) ;  /* 0xffffffc000c87947 */ /* 0x000fea000383ffff */
.L_x_110:
[----:B---3--:R3:W4:Y:S02]  /*9eb0*/  SYNCS.PHASECHK.TRANS64.TRYWAIT P0, [R3+URZ+0x20], R0 ;  /* 0x00002000030075a7 */ /* 0x00872400080011ff */
[----:B----4-:R-:W-:Y:S05]  /*9ec0*/  @!P0 NANOSLEEP.SYNCS 0x989680 ;  /* 0x009896800000895d */ /* 0x010fea0003900000 */
[----:B------:R-:W4:Y:S02]  /*9ed0*/  @!P0 SYNCS.PHASECHK.TRANS64 P0, [R3+URZ+0x20], R0 ;  /* 0x00002000030085a7 */ /* 0x000f2400080010ff */
[----:B----4-:R-:W-:Y:S05]  /*9ee0*/  @!P0 BRA `(.L_x_110) ;  /* 0xfffffffc00f08947 */ /* 0x010fea000383ffff */
[----:B------:R-:W-:Y:S05]  /*9ef0*/  BRA `(.L_x_109) ;  /* 0xffffffcc00a47947 */ /* 0x000fea000383ffff */
.L_x_118:
[----:B---3--:R3:W4:Y:S02]  /*9f00*/  SYNCS.PHASECHK.TRANS64.TRYWAIT P0, [R62+URZ+0x20], R5 ;  /* 0x000020053e0075a7 */ /* 0x00872400080011ff */
[----:B----4-:R-:W-:Y:S05]  /*9f10*/  @!P0 NANOSLEEP.SYNCS 0x989680 ;  /* 0x009896800000895d */ /* 0x010fea0003900000 */
[----:B------:R-:W4:Y:S02]  /*9f20*/  @!P0 SYNCS.PHASECHK.TRANS64 P0, [R62+URZ+0x20], R5 ;  /* 0x000020053e0085a7 */ /* 0x000f2400080010ff */
[----:B----4-:R-:W-:Y:S05]  /*9f30*/  @!P0 BRA `(.L_x_118) ;  /* 0xfffffffc00f08947 */ /* 0x010fea000383ffff */
[----:B------:R-:W-:Y:S05]  /*9f40*/  BRA `(.L_x_117) ;  /* 0xffffffd800a87947 */ /* 0x000fea000383ffff */
.L_x_126:
[----:B---3--:R3:W4:Y:S02]  /*9f50*/  SYNCS.PHASECHK.TRANS64.TRYWAIT P0, [R62+URZ+0x20], R5 ;  /* 0x000020053e0075a7 */ /* 0x00872400080011ff */
[----:B----4-:R-:W-:Y:S05]  /*9f60*/  @!P0 NANOSLEEP.SYNCS 0x989680 ;  /* 0x009896800000895d */ /* 0x010fea0003900000 */
[----:B------:R-:W4:Y:S02]  /*9f70*/  @!P0 SYNCS.PHASECHK.TRANS64 P0, [R62+URZ+0x20], R5 ;  /* 0x000020053e0085a7 */ /* 0x000f2400080010ff */
[----:B----4-:R-:W-:Y:S05]  /*9f80*/  @!P0 BRA `(.L_x_126) ;  /* 0xfffffffc00f08947 */ /* 0x010fea000383ffff */
[----:B------:R-:W-:Y:S05]  /*9f90*/  BRA `(.L_x_125) ;  /* 0xffffffe400ac7947 */ /* 0x000fea000383ffff */
        .weak           $__internal_0_$__cuda_sm10x_tcgen05_guardrail_trap_col_being_dealloced_not_returned_by_alloc
        .type           $__internal_0_$__cuda_sm10x_tcgen05_guardrail_trap_col_being_dealloced_not_returned_by_alloc,@function
        .size           $__internal_0_$__cuda_sm10x_tcgen05_guardrail_trap_col_being_dealloced_not_returned_by_alloc,($__internal_1_$__cuda_sm10x_tcgen05_guardrail_trap_phase_invalid_during_alloc - $__internal_0_$__cuda_sm10x_tcgen05_guardrail_trap_col_being_dealloced_not_returned_by_alloc)
$__internal_0_$__cuda_sm10x_tcgen05_guardrail_trap_col_being_dealloced_not_returned_by_alloc:
[----:B------:R-:W-:Y:S05]  /*9fa0*/  BPT.TRAP 0x1 ;  /* 0x000000040000795c */ /* 0x000fea0000300000 */
[----:B------:R-:W-:-:S04]  /*9fb0*/  HFMA2 R3, -RZ, RZ, 0, 0 ;  /* 0x00000000ff037431 */ /* 0x000fc800000001ff */
[----:B------:R-:W-:Y:S05]  /*9fc0*/  RET.REL.NODEC R2 `(_ZN7cutlass13device_kernelINS_4gemm6kernel13GemmUniversalIN4cute5tupleIJiiiiEEENS1_10collective13CollectiveMmaINS1_35MainloopSm100TmaUmmaWarpSpecializedILi2ELi2ELi4ENS5_IJNS4_1CILi1EEENSA_ILi8EEESB_EEEEENS5_IJNSA_ILi128EEESF_NSA_ILi64EEEEEENS_6half_tENS5_IJlSB_lEEESI_NS5_IJSB_llEEENS4_8TiledMMAINS4_8MMA_AtomIJNS4_20SM100_MMA_F16BF16_SSISI_SI_fLi128ELi128ELNS4_4UMMA5MajorE0ELSP_1ELNSO_7ScaleInE0ELSQ_0EEEEEENS4_6LayoutINS5_IJSB_SB_SB_EEENS5_IJNSA_ILi0EEESV_SV_EEEEENS5_IJNS4_10UnderscoreESY_SY_EEEEENS4_23SM90_TMA_LOAD_MULTICASTENS4_14ComposedLayoutINS4_7SwizzleILi3ELi4ELi3EEENS4_18smem_ptr_flag_bitsILi16EEENST_INS5_IJSC_SG_EEENS5_IJSG_SB_EEEEEEEvNS4_8identityENS4_13SM90_TMA_LOADENS12_IS14_S16_NST_INS5_IJSG_SC_EEENS5_IJSB_SG_EEEEEEEvS1B_EENS_8epilogue10collective18CollectiveEpilogueINS1I_23Sm100TmaWarpSpecializedILi4ELi2ELi32ELb1ELb0EEEJSH_NS5_IJNST_ISF_SB_EENST_INSA_ILi32EEESB_EEEEESI_SJ_SI_SJ_NS1I_6fusion15FusionCallbacksIS1M_NS1R_17LinearCombinationISI_fSI_fLNS_15FloatRoundStyleE2EEESH_S1Q_JEEENS4_5SM1004TMEM4LOAD26SM100_TMEM_LOAD_32dp32b32xES1C_NS12_INS13_ILi2ELi4ELi3EEES16_NST_INS5_IJSC_S1O_EEENS5_IJS1O_SB_EEEEEEENS4_39AutoVectorizingCopyWithAssumedAlignmentILi128EEENS4_14SM90_TMA_STOREES25_S27_S27_EEEvvEEEEvNT_6ParamsE) ;  /* 0xffffff60020c7950 */ /* 0x000fea0003c3ffff */
        .weak           $__internal_1_$__cuda_sm10x_tcgen05_guardrail_trap_phase_invalid_during_alloc
        .type           $__internal_1_$__cuda_sm10x_tcgen05_guardrail_trap_phase_invalid_during_alloc,@function
        .size           $__internal_1_$__cuda_sm10x_tcgen05_guardrail_trap_phase_invalid_during_alloc,($__internal_2_$__cuda_sm10x_tcgen05_guardrail_trap_unallocated_columns_being_dealloced - $__internal_1_$__cuda_sm10x_tcgen05_guardrail_trap_phase_invalid_during_alloc)
$__internal_1_$__cuda_sm10x_tcgen05_guardrail_trap_phase_invalid_during_alloc:
[----:B------:R-:W-:Y:S05]  /*9fd0*/  BPT.TRAP 0x1 ;  /* 0x000000040000795c */ /* 0x000fea0000300000 */
[----:B------:R-:W-:-:S04]  /*9fe0*/  MOV R5, 0x0 ;  /* 0x0000000000057802 */ /* 0x000fc80000000f00 */
[----:B------:R-:W-:Y:S05]  /*9ff0*/  RET.REL.NODEC R4 `(_ZN7cutlass13device_kernelINS_4gemm6kernel13GemmUniversalIN4cute5tupleIJiiiiEEENS1_10collective13CollectiveMmaINS1_35MainloopSm100TmaUmmaWarpSpecializedILi2ELi2ELi4ENS5_IJNS4_1CILi1EEENSA_ILi8EEESB_EEEEENS5_IJNSA_ILi128EEESF_NSA_ILi64EEEEEENS_6half_tENS5_IJlSB_lEEESI_NS5_IJSB_llEEENS4_8TiledMMAINS4_8MMA_AtomIJNS4_20SM100_MMA_F16BF16_SSISI_SI_fLi128ELi128ELNS4_4UMMA5MajorE0ELSP_1ELNSO_7ScaleInE0ELSQ_0EEEEEENS4_6LayoutINS5_IJSB_SB_SB_EEENS5_IJNSA_ILi0EEESV_SV_EEEEENS5_IJNS4_10UnderscoreESY_SY_EEEEENS4_23SM90_TMA_LOAD_MULTICASTENS4_14ComposedLayoutINS4_7SwizzleILi3ELi4ELi3EEENS4_18smem_ptr_flag_bitsILi16EEENST_INS5_IJSC_SG_EEENS5_IJSG_SB_EEEEEEEvNS4_8identityENS4_13SM90_TMA_LOADENS12_IS14_S16_NST_INS5_IJSG_SC_EEENS5_IJSB_SG_EEEEEEEvS1B_EENS_8epilogue10collective18CollectiveEpilogueINS1I_23Sm100TmaWarpSpecializedILi4ELi2ELi32ELb1ELb0EEEJSH_NS5_IJNST_ISF_SB_EENST_INSA_ILi32EEESB_EEEEESI_SJ_SI_SJ_NS1I_6fusion15FusionCallbacksIS1M_NS1R_17LinearCombinationISI_fSI_fLNS_15FloatRoundStyleE2EEESH_S1Q_JEEENS4_5SM1004TMEM4LOAD26SM100_TMEM_LOAD_32dp32b32xES1C_NS12_INS13_ILi2ELi4ELi3EEES16_NST_INS5_IJSC_S1O_EEENS5_IJS1O_SB_EEEEEEENS4_39AutoVectorizingCopyWithAssumedAlignmentILi128EEENS4_14SM90_TMA_STOREES25_S27_S27_EEEvvEEEEvNT_6ParamsE) ;  /* 0xffffff6004007950 */ /* 0x000fea0003c3ffff */
        .weak           $__internal_2_$__cuda_sm10x_tcgen05_guardrail_trap_unallocated_columns_being_dealloced
        .type           $__internal_2_$__cuda_sm10x_tcgen05_guardrail_trap_unallocated_columns_being_dealloced,@function
        .size           $__internal_2_$__cuda_sm10x_tcgen05_guardrail_trap_unallocated_columns_being_dealloced,(.L_x_177 - $__internal_2_$__cuda_sm10x_tcgen05_guardrail_trap_unallocated_columns_being_dealloced)
$__internal_2_$__cuda_sm10x_tcgen05_guardrail_trap_unallocated_columns_being_dealloced:
[----:B------:R-:W-:Y:S05]  /*a000*/  BPT.TRAP 0x1 ;  /* 0x000000040000795c */ /* 0x000fea0000300000 */
[----:B------:R-:W-:-:S04]  /*a010*/  HFMA2 R3, -RZ, RZ, 0, 0 ;  /* 0x00000000ff037431 */ /* 0x000fc800000001ff */
[----:B------:R-:W-:Y:S05]  /*a020*/  RET.REL.NODEC R2 `(_ZN7cutlass13device_kernelINS_4gemm6kernel13GemmUniversalIN4cute5tupleIJiiiiEEENS1_10collective13CollectiveMmaINS1_35MainloopSm100TmaUmmaWarpSpecializedILi2ELi2ELi4ENS5_IJNS4_1CILi1EEENSA_ILi8EEESB_EEEEENS5_IJNSA_ILi128EEESF_NSA_ILi64EEEEEENS_6half_tENS5_IJlSB_lEEESI_NS5_IJSB_llEEENS4_8TiledMMAINS4_8MMA_AtomIJNS4_20SM100_MMA_F16BF16_SSISI_SI_fLi128ELi128ELNS4_4UMMA5MajorE0ELSP_1ELNSO_7ScaleInE0ELSQ_0EEEEEENS4_6LayoutINS5_IJSB_SB_SB_EEENS5_IJNSA_ILi0EEESV_SV_EEEEENS5_IJNS4_10UnderscoreESY_SY_EEEEENS4_23SM90_TMA_LOAD_MULTICASTENS4_14ComposedLayoutINS4_7SwizzleILi3ELi4ELi3EEENS4_18smem_ptr_flag_bitsILi16EEENST_INS5_IJSC_SG_EEENS5_IJSG_SB_EEEEEEEvNS4_8identityENS4_13SM90_TMA_LOADENS12_IS14_S16_NST_INS5_IJSG_SC_EEENS5_IJSB_SG_EEEEEEEvS1B_EENS_8epilogue10collective18CollectiveEpilogueINS1I_23Sm100TmaWarpSpecializedILi4ELi2ELi32ELb1ELb0EEEJSH_NS5_IJNST_ISF_SB_EENST_INSA_ILi32EEESB_EEEEESI_SJ_SI_SJ_NS1I_6fusion15FusionCallbacksIS1M_NS1R_17LinearCombinationISI_fSI_fLNS_15FloatRoundStyleE2EEESH_S1Q_JEEENS4_5SM1004TMEM4LOAD26SM100_TMEM_LOAD_32dp32b32xES1C_NS12_INS13_ILi2ELi4ELi3EEES16_NST_INS5_IJSC_S1O_EEENS5_IJS1O_SB_EEEEEEENS4_39AutoVectorizingCopyWithAssumedAlignmentILi128EEENS4_14SM90_TMA_STOREES25_S27_S27_EEEvvEEEEvNT_6ParamsE) ;  /* 0xffffff5c02f47950 */ /* 0x000fea0003c3ffff */
.L_x_176:
[----:B------:R-:W-:-:S00]  /*a030*/  BRA `(.L_x_176) ;  /* 0xfffffffc00fc7947 */ /* 0x000fc0000383ffff */
[----:B------:R-:W-:-:S00]  /*a040*/  NOP ;  /* 0x0000000000007918 */ /* 0x000fc00000000000 */
        /* <DEDUP_REMOVED lines=11> */
.L_x_177:


//--------------------- .nv.global.init           --------------------------
	.section	.nv.global.init,"aw",@progbits
.nv.global.init:
	.type		$str$27,@object
	.size		$str$27,($str$28 - $str$27)
$str$27:
        /*0000*/ 	.byte	0x28, 0x61, 0x64, 0x64, 0x72, 0x65, 0x73, 0x73, 0x20, 0x26, 0x20, 0x6d, 0x61, 0x73, 0x6b, 0x29
        /*0010*/ 	.byte	0x20, 0x3d, 0x3d, 0x20, 0x30, 0x00
	.type		$str$28,@object
	.size		$str$28,($str$26 - $str$28)
$str$28:
        /*0016*/ 	.byte	0x2f, 0x74, 0x6d, 0x70, 0x2f, 0x63, 0x75, 0x74, 0x6c, 0x61, 0x73, 0x73, 0x5f, 0x73, 0x77, 0x65
        /*0026*/ 	.byte	0x65, 0x70, 0x5f, 0x73, 0x72, 0x63, 0x2f, 0x69, 0x6e, 0x63, 0x6c, 0x75, 0x64, 0x65, 0x2f, 0x63
        /*0036*/ 	.byte	0x75, 0x74, 0x65, 0x2f, 0x70, 0x6f, 0x69, 0x6e, 0x74, 0x65, 0x72, 0x5f, 0x66, 0x6c, 0x61, 0x67
        /*0046*/ 	.byte	0x67, 0x65, 0x64, 0x2e, 0x68, 0x70, 0x70, 0x00
	.type		$str$26,@object
	.size		$str$26,($str$25 - $str$26)
$str$26:
        /*004e*/ 	.byte	0x2f, 0x74, 0x6d, 0x70, 0x2f, 0x63, 0x75, 0x74, 0x6c, 0x61, 0x73, 0x73, 0x5f, 0x73, 0x77, 0x65
        /*005e*/ 	.byte	0x65, 0x70, 0x5f, 0x73, 0x72, 0x63, 0x2f, 0x69, 0x6e, 0x63, 0x6c, 0x75, 0x64, 0x65, 0x2f, 0x63
        /*006e*/ 	.byte	0x75, 0x74, 0x65, 0x2f, 0x61, 0x74, 0x6f, 0x6d, 0x2f, 0x63, 0x6f, 0x70, 0x79, 0x5f, 0x74, 0x72
        /*007e*/ 	.byte	0x61, 0x69, 0x74, 0x73, 0x5f, 0x73, 0x6d, 0x31, 0x30, 0x30, 0x2e, 0x68, 0x70, 0x70, 0x00
	.type		$str$25,@object
	.size		$str$25,(__unnamed_1 - $str$25)
$str$25:
        /*008d*/ 	.byte	0x28, 0x28, 0x75, 0x69, 0x6e, 0x74, 0x33, 0x32, 0x5f, 0x74, 0x28, 0x74, 0x68, 0x72, 0x65, 0x61
        /*009d*/ 	.byte	0x64, 0x49, 0x64, 0x78, 0x2e, 0x78, 0x29, 0x20, 0x2f, 0x20, 0x33, 0x32, 0x29, 0x20, 0x25, 0x20
        /*00ad*/ 	.byte	0x34, 0x29, 0x20, 0x3d, 0x3d, 0x20, 0x28, 0x28, 0x28, 0x74, 0x6d, 0x65, 0x6d, 0x5f, 0x61, 0x64
        /*00bd*/ 	.byte	0x64, 0x72, 0x20, 0x3e, 0x3e, 0x20, 0x31, 0x36, 0x29, 0x20, 0x2f, 0x20, 0x33, 0x32, 0x29, 0x20
        /*00cd*/ 	.byte	0x25, 0x20, 0x34, 0x29, 0x00
	.type		__unnamed_1,@object
	.size		__unnamed_1,(__unnamed_2 - __unnamed_1)
__unnamed_1:
        /*00d2*/ 	.byte	0x61, 0x75, 0x74, 0x6f, 0x20, 0x63, 0x75, 0x74, 0x65, 0x3a, 0x3a, 0x61, 0x73, 0x5f, 0x70, 0x6f
        /* <DEDUP_REMOVED lines=24> */
        /*0262*/ 	.byte	0x3e, 0x3e, 0x3e, 0x3e, 0x5d, 0x00
	.type		__unnamed_2,@object
	.size		__unnamed_2,(.L_2 - __unnamed_2)
__unnamed_2:
        /* <DEDUP_REMOVED lines=42> */
        /*0508*/ 	.byte	0x3e, 0x3e, 0x5d, 0x00
.L_2:


//--------------------- .nv.shared._ZN7cutlass13device_kernelINS_4gemm6kernel13GemmUniversalIN4cute5tupleIJiiiiEEENS1_10collective13CollectiveMmaINS1_35MainloopSm100TmaUmmaWarpSpecializedILi2ELi2ELi4ENS5_IJNS4_1CILi1EEENSA_ILi8EEESB_EEEEENS5_IJNSA_ILi128EEESF_NSA_ILi64EEEEEENS_6half_tENS5_IJlSB_lEEESI_NS5_IJSB_llEEENS4_8TiledMMAINS4_8MMA_AtomIJNS4_20SM100_MMA_F16BF16_SSISI_SI_fLi128ELi128ELNS4_4UMMA5MajorE0ELSP_1ELNSO_7ScaleInE0ELSQ_0EEEEEENS4_6LayoutINS5_IJSB_SB_SB_EEENS5_IJNSA_ILi0EEESV_SV_EEEEENS5_IJNS4_10UnderscoreESY_SY_EEEEENS4_23SM90_TMA_LOAD_MULTICASTENS4_14ComposedLayoutINS4_7SwizzleILi3ELi4ELi3EEENS4_18smem_ptr_flag_bitsILi16EEENST_INS5_IJSC_SG_EEENS5_IJSG_SB_EEEEEEEvNS4_8identityENS4_13SM90_TMA_LOADENS12_IS14_S16_NST_INS5_IJSG_SC_EEENS5_IJSB_SG_EEEEEEEvS1B_EENS_8epilogue10collective18CollectiveEpilogueINS1I_23Sm100TmaWarpSpecializedILi4ELi2ELi32ELb1ELb0EEEJSH_NS5_IJNST_ISF_SB_EENST_INSA_ILi32EEESB_EEEEESI_SJ_SI_SJ_NS1I_6fusion15FusionCallbacksIS1M_NS1R_17LinearCombinationISI_fSI_fLNS_15FloatRoundStyleE2EEESH_S1Q_JEEENS4_5SM1004TMEM4LOAD26SM100_TMEM_LOAD_32dp32b32xES1C_NS12_INS13_ILi2ELi4ELi3EEES16_NST_INS5_IJSC_S1O_EEENS5_IJS1O_SB_EEEEEEENS4_39AutoVectorizingCopyWithAssumedAlignmentILi128EEENS4_14SM90_TMA_STOREES25_S27_S27_EEEvvEEEEvNT_6ParamsE --------------------------
	.section	.nv.shared._ZN7cutlass13device_kernelINS_4gemm6kernel13GemmUniversalIN4cute5tupleIJiiiiEEENS1_10collective13CollectiveMmaINS1_35MainloopSm100TmaUmmaWarpSpecializedILi2ELi2ELi4ENS5_IJNS4_1CILi1EEENSA_ILi8EEESB_EEEEENS5_IJNSA_ILi128EEESF_NSA_ILi64EEEEEENS_6half_tENS5_IJlSB_lEEESI_NS5_IJSB_llEEENS4_8TiledMMAINS4_8MMA_AtomIJNS4_20SM100_MMA_F16BF16_SSISI_SI_fLi128ELi128ELNS4_4UMMA5MajorE0ELSP_1ELNSO_7ScaleInE0ELSQ_0EEEEEENS4_6LayoutINS5_IJSB_SB_SB_EEENS5_IJNSA_ILi0EEESV_SV_EEEEENS5_IJNS4_10UnderscoreESY_SY_EEEEENS4_23SM90_TMA_LOAD_MULTICASTENS4_14ComposedLayoutINS4_7SwizzleILi3ELi4ELi3EEENS4_18smem_ptr_flag_bitsILi16EEENST_INS5_IJSC_SG_EEENS5_IJSG_SB_EEEEEEEvNS4_8identityENS4_13SM90_TMA_LOADENS12_IS14_S16_NST_INS5_IJSG_SC_EEENS5_IJSB_SG_EEEEEEEvS1B_EENS_8epilogue10collective18CollectiveEpilogueINS1I_23Sm100TmaWarpSpecializedILi4ELi2ELi32ELb1ELb0EEEJSH_NS5_IJNST_ISF_SB_EENST_INSA_ILi32EEESB_EEEEESI_SJ_SI_SJ_NS1I_6fusion15FusionCallbacksIS1M_NS1R_17LinearCombinationISI_fSI_fLNS_15FloatRoundStyleE2EEESH_S1Q_JEEENS4_5SM1004TMEM4LOAD26SM100_TMEM_LOAD_32dp32b32xES1C_NS12_INS13_ILi2ELi4ELi3EEES16_NST_INS5_IJSC_S1O_EEENS5_IJS1O_SB_EEEEEEENS4_39AutoVectorizingCopyWithAssumedAlignmentILi128EEENS4_14SM90_TMA_STOREES25_S27_S27_EEEvvEEEEvNT_6ParamsE,"aw",@nobits
	.sectionflags	@""
	.align	16
	.zero		1024


//--------------------- .nv.shared.reserved.0     --------------------------
	.section	.nv.shared.reserved.0,"aw",@nobits
	.weak		__nv_reservedSMEM_offset_0_alias
	.size		__nv_reservedSMEM_offset_0_alias, 0, 64
	.other		__nv_reservedSMEM_offset_0_alias,@"STO_CUDA_RESERVED_SHARED STV_DEFAULT"
__nv_reservedSMEM_offset_0_alias:
	.zero		0
.nv.shared.reserved.0:
	.zero		64
	.weak		__nv_reservedSMEM_tcgen05_partition
	.type		__nv_reservedSMEM_tcgen05_partition,@object
	.size		__nv_reservedSMEM_tcgen05_partition,(.L_0 - __nv_reservedSMEM_tcgen05_partition)
__nv_reservedSMEM_tcgen05_partition:
	.zero		32
.L_0:


//--------------------- .nv.global                --------------------------
	.section	.nv.global,"aw",@nobits
.nv.global:
	.type		_ZN40_INTERNAL_cd7ae24a_4_k_cu_45062dbd_372824cute1_E,@object
	.size		_ZN40_INTERNAL_cd7ae24a_4_k_cu_45062dbd_372824cute1_E,(_ZN40_INTERNAL_cd7ae24a_4_k_cu_45062dbd_372824cuda3std3__45__cpo6cbeginE - _ZN40_INTERNAL_cd7ae24a_4_k_cu_45062dbd_372824cute1_E)
_ZN40_INTERNAL_cd7ae24a_4_k_cu_45062dbd_372824cute1_E:
	.zero		1
	.type		_ZN40_INTERNAL_cd7ae24a_4_k_cu_45062dbd_372824cuda3std3__45__cpo6cbeginE,@object
	.size		_ZN40_INTERNAL_cd7ae24a_4_k_cu_45062dbd_372824cuda3std3__45__cpo6cbeginE,(_ZN40_INTERNAL_cd7ae24a_4_k_cu_45062dbd_372824cuda3std3__48in_placeE - _ZN40_INTERNAL_cd7ae24a_4_k_cu_45062dbd_372824cuda3std3__45__cpo6cbeginE)
_ZN40_INTERNAL_cd7ae24a_4_k_cu_45062dbd_372824cuda3std3__45__cpo6cbeginE:
	.zero		1
	.type		_ZN40_INTERNAL_cd7ae24a_4_k_cu_45062dbd_372824cuda3std3__48in_placeE,@object
	.size		_ZN40_INTERNAL_cd7ae24a_4_k_cu_45062dbd_372824cuda3std3__48in_placeE,(_ZN40_INTERNAL_cd7ae24a_4_k_cu_45062dbd_372824cuda3std6ranges3__45__cpo9iter_moveE - _ZN40_INTERNAL_cd7ae24a_4_k_cu_45062dbd_372824cuda3std3__48in_placeE)
_ZN40_INTERNAL_cd7ae24a_4_k_cu_45062dbd_372824cuda3std3__48in_placeE:
	.zero		1
	.type		_ZN40_INTERNAL_cd7ae24a_4_k_cu_45062dbd_372824cuda3std6ranges3__45__cpo9iter_moveE,@object
	.size		_ZN40_INTERNAL_cd7ae24a_4_k_cu_45062dbd_372824cuda3std6ranges3__45__cpo9iter_moveE,(_ZN40_INTERNAL_cd7ae24a_4_k_cu_45062dbd_372824cuda3std3__45__cpo5beginE - _ZN40_INTERNAL_cd7ae24a_4_k_cu_45062dbd_372824cuda3std6ranges3__45__cpo9iter_moveE)
_ZN40_INTERNAL_cd7ae24a_4_k_cu_45062dbd_372824cuda3std6ranges3__45__cpo9iter_moveE:
	.zero		1
	.type		_ZN40_INTERNAL_cd7ae24a_4_k_cu_45062dbd_372824cuda3std3__45__cpo5beginE,@object
	.size		_ZN40_INTERNAL_cd7ae24a_4_k_cu_45062dbd_372824cuda3std3__45__cpo5beginE,(_ZN40_INTERNAL_cd7ae24a_4_k_cu_45062dbd_372824cuda3std3__442_GLOBAL__N__cd7ae24a_4_k_cu_45062dbd_372826ignoreE - _ZN40_INTERNAL_cd7ae24a_4_k_cu_45062dbd_372824cuda3std3__45__cpo5beginE)
_ZN40_INTERNAL_cd7ae24a_4_k_cu_45062dbd_372824cuda3std3__45__cpo5beginE:
	.zero		1
	.type		_ZN40_INTERNAL_cd7ae24a_4_k_cu_45062dbd_372824cuda3std3__442_GLOBAL__N__cd7ae24a_4_k_cu_45062dbd_372826ignoreE,@object
	.size		_ZN40_INTERNAL_cd7ae24a_4_k_cu_45062dbd_372824cuda3std3__442_GLOBAL__N__cd7ae24a_4_k_cu_45062dbd_372826ignoreE,(_ZN40_INTERNAL_cd7ae24a_4_k_cu_45062dbd_372824cute7productE - _ZN40_INTERNAL_cd7ae24a_4_k_cu_45062dbd_372824cuda3std3__442_GLOBAL__N__cd7ae24a_4_k_cu_45062dbd_372826ignoreE)
_ZN40_INTERNAL_cd7ae24a_4_k_cu_45062dbd_372824cuda3std3__442_GLOBAL__N__cd7ae24a_4_k_cu_45062dbd_372826ignoreE:
	.zero		1
	.type		_ZN40_INTERNAL_cd7ae24a_4_k_cu_45062dbd_372824cute7productE,@object
	.size		_ZN40_INTERNAL_cd7ae24a_4_k_cu_45062dbd_372824cute7productE,(_ZN40_INTERNAL_cd7ae24a_4_k_cu_45062dbd_372824cuda3std3__45__cpo3endE - _ZN40_INTERNAL_cd7ae24a_4_k_cu_45062dbd_372824cute7productE)
_ZN40_INTERNAL_cd7ae24a_4_k_cu_45062dbd_372824cute7productE:
	.zero		1
	.type		_ZN40_INTERNAL_cd7ae24a_4_k_cu_45062dbd_372824cuda3std3__45__cpo3endE,@object
	.size		_ZN40_INTERNAL_cd7ae24a_4_k_cu_45062dbd_372824cuda3std3__45__cpo3endE,(_ZN40_INTERNAL_cd7ae24a_4_k_cu_45062dbd_372824cuda3std3__419piecewise_constructE - _ZN40_INTERNAL_cd7ae24a_4_k_cu_45062dbd_372824cuda3std3__45__cpo3endE)
_ZN40_INTERNAL_cd7ae24a_4_k_cu_45062dbd_372824cuda3std3__45__cpo3endE:
	.zero		1
	.type		_ZN40_INTERNAL_cd7ae24a_4_k_cu_45062dbd_372824cuda3std3__419piecewise_constructE,@object
	.size		_ZN40_INTERNAL_cd7ae24a_4_k_cu_45062dbd_372824cuda3std3__419piecewise_constructE,(_ZN40_INTERNAL_cd7ae24a_4_k_cu_45062dbd_372824cuda3std3__45__cpo4cendE - _ZN40_INTERNAL_cd7ae24a_4_k_cu_45062dbd_372824cuda3std3__419piecewise_constructE)
_ZN40_INTERNAL_cd7ae24a_4_k_cu_45062dbd_372824cuda3std3__419piecewise_constructE:
	.zero		1
	.type		_ZN40_INTERNAL_cd7ae24a_4_k_cu_45062dbd_372824cuda3std3__45__cpo4cendE,@object
	.size		_ZN40_INTERNAL_cd7ae24a_4_k_cu_45062dbd_372824cuda3std3__45__cpo4cendE,(_ZN40_INTERNAL_cd7ae24a_4_k_cu_45062dbd_372824cuda3std6ranges3__45__cpo4swapE - _ZN40_INTERNAL_cd7ae24a_4_k_cu_45062dbd_372824cuda3std3__45__cpo4cendE)
_ZN40_INTERNAL_cd7ae24a_4_k_cu_45062dbd_372824cuda3std3__45__cpo4cendE:
	.zero		1
	.type		_ZN40_INTERNAL_cd7ae24a_4_k_cu_45062dbd_372824cuda3std6ranges3__45__cpo4swapE,@object
	.size		_ZN40_INTERNAL_cd7ae24a_4_k_cu_45062dbd_372824cuda3std6ranges3__45__cpo4swapE,(.L_10 - _ZN40_INTERNAL_cd7ae24a_4_k_cu_45062dbd_372824cuda3std6ranges3__45__cpo4swapE)
_ZN40_INTERNAL_cd7ae24a_4_k_cu_45062dbd_372824cuda3std6ranges3__45__cpo4swapE:
	.zero		1
.L_10:


//--------------------- .nv.constant0._ZN7cutlass13device_kernelINS_4gemm6kernel13GemmUniversalIN4cute5tupleIJiiiiEEENS1_10collective13CollectiveMmaINS1_35MainloopSm100TmaUmmaWarpSpecializedILi2ELi2ELi4ENS5_IJNS4_1CILi1EEENSA_ILi8EEESB_EEEEENS5_IJNSA_ILi128EEESF_NSA_ILi64EEEEEENS_6half_tENS5_IJlSB_lEEESI_NS5_IJSB_llEEENS4_8TiledMMAINS4_8MMA_AtomIJNS4_20SM100_MMA_F16BF16_SSISI_SI_fLi128ELi128ELNS4_4UMMA5MajorE0ELSP_1ELNSO_7ScaleInE0ELSQ_0EEEEEENS4_6LayoutINS5_IJSB_SB_SB_EEENS5_IJNSA_ILi0EEESV_SV_EEEEENS5_IJNS4_10UnderscoreESY_SY_EEEEENS4_23SM90_TMA_LOAD_MULTICASTENS4_14ComposedLayoutINS4_7SwizzleILi3ELi4ELi3EEENS4_18smem_ptr_flag_bitsILi16EEENST_INS5_IJSC_SG_EEENS5_IJSG_SB_EEEEEEEvNS4_8identityENS4_13SM90_TMA_LOADENS12_IS14_S16_NST_INS5_IJSG_SC_EEENS5_IJSB_SG_EEEEEEEvS1B_EENS_8epilogue10collective18CollectiveEpilogueINS1I_23Sm100TmaWarpSpecializedILi4ELi2ELi32ELb1ELb0EEEJSH_NS5_IJNST_ISF_SB_EENST_INSA_ILi32EEESB_EEEEESI_SJ_SI_SJ_NS1I_6fusion15FusionCallbacksIS1M_NS1R_17LinearCombinationISI_fSI_fLNS_15FloatRoundStyleE2EEESH_S1Q_JEEENS4_5SM1004TMEM4LOAD26SM100_TMEM_LOAD_32dp32b32xES1C_NS12_INS13_ILi2ELi4ELi3EEES16_NST_INS5_IJSC_S1O_EEENS5_IJS1O_SB_EEEEEEENS4_39AutoVectorizingCopyWithAssumedAlignmentILi128EEENS4_14SM90_TMA_STOREES25_S27_S27_EEEvvEEEEvNT_6ParamsE --------------------------
	.section	.nv.constant0._ZN7cutlass13device_kernelINS_4gemm6kernel13GemmUniversalIN4cute5tupleIJiiiiEEENS1_10collective13CollectiveMmaINS1_35MainloopSm100TmaUmmaWarpSpecializedILi2ELi2ELi4ENS5_IJNS4_1CILi1EEENSA_ILi8EEESB_EEEEENS5_IJNSA_ILi128EEESF_NSA_ILi64EEEEEENS_6half_tENS5_IJlSB_lEEESI_NS5_IJSB_llEEENS4_8TiledMMAINS4_8MMA_AtomIJNS4_20SM100_MMA_F16BF16_SSISI_SI_fLi128ELi128ELNS4_4UMMA5MajorE0ELSP_1ELNSO_7ScaleInE0ELSQ_0EEEEEENS4_6LayoutINS5_IJSB_SB_SB_EEENS5_IJNSA_ILi0EEESV_SV_EEEEENS5_IJNS4_10UnderscoreESY_SY_EEEEENS4_23SM90_TMA_LOAD_MULTICASTENS4_14ComposedLayoutINS4_7SwizzleILi3ELi4ELi3EEENS4_18smem_ptr_flag_bitsILi16EEENST_INS5_IJSC_SG_EEENS5_IJSG_SB_EEEEEEEvNS4_8identityENS4_13SM90_TMA_LOADENS12_IS14_S16_NST_INS5_IJSG_SC_EEENS5_IJSB_SG_EEEEEEEvS1B_EENS_8epilogue10collective18CollectiveEpilogueINS1I_23Sm100TmaWarpSpecializedILi4ELi2ELi32ELb1ELb0EEEJSH_NS5_IJNST_ISF_SB_EENST_INSA_ILi32EEESB_EEEEESI_SJ_SI_SJ_NS1I_6fusion15FusionCallbacksIS1M_NS1R_17LinearCombinationISI_fSI_fLNS_15FloatRoundStyleE2EEESH_S1Q_JEEENS4_5SM1004TMEM4LOAD26SM100_TMEM_LOAD_32dp32b32xES1C_NS12_INS13_ILi2ELi4ELi3EEES16_NST_INS5_IJSC_S1O_EEENS5_IJS1O_SB_EEEEEEENS4_39AutoVectorizingCopyWithAssumedAlignmentILi128EEENS4_14SM90_TMA_STOREES25_S27_S27_EEEvvEEEEvNT_6ParamsE,"a",@progbits
	.sectionflags	@""
	.align	4
.nv.constant0._ZN7cutlass13device_kernelINS_4gemm6kernel13GemmUniversalIN4cute5tupleIJiiiiEEENS1_10collective13CollectiveMmaINS1_35MainloopSm100TmaUmmaWarpSpecializedILi2ELi2ELi4ENS5_IJNS4_1CILi1EEENSA_ILi8EEESB_EEEEENS5_IJNSA_ILi128EEESF_NSA_ILi64EEEEEENS_6half_tENS5_IJlSB_lEEESI_NS5_IJSB_llEEENS4_8TiledMMAINS4_8MMA_AtomIJNS4_20SM100_MMA_F16BF16_SSISI_SI_fLi128ELi128ELNS4_4UMMA5MajorE0ELSP_1ELNSO_7ScaleInE0ELSQ_0EEEEEENS4_6LayoutINS5_IJSB_SB_SB_EEENS5_IJNSA_ILi0EEESV_SV_EEEEENS5_IJNS4_10UnderscoreESY_SY_EEEEENS4_23SM90_TMA_LOAD_MULTICASTENS4_14ComposedLayoutINS4_7SwizzleILi3ELi4ELi3EEENS4_18smem_ptr_flag_bitsILi16EEENST_INS5_IJSC_SG_EEENS5_IJSG_SB_EEEEEEEvNS4_8identityENS4_13SM90_TMA_LOADENS12_IS14_S16_NST_INS5_IJSG_SC_EEENS5_IJSB_SG_EEEEEEEvS1B_EENS_8epilogue10collective18CollectiveEpilogueINS1I_23Sm100TmaWarpSpecializedILi4ELi2ELi32ELb1ELb0EEEJSH_NS5_IJNST_ISF_SB_EENST_INSA_ILi32EEESB_EEEEESI_SJ_SI_SJ_NS1I_6fusion15FusionCallbacksIS1M_NS1R_17LinearCombinationISI_fSI_fLNS_15FloatRoundStyleE2EEESH_S1Q_JEEENS4_5SM1004TMEM4LOAD26SM100_TMEM_LOAD_32dp32b32xES1C_NS12_INS13_ILi2ELi4ELi3EEES16_NST_INS5_IJSC_S1O_EEENS5_IJS1O_SB_EEEEEEENS4_39AutoVectorizingCopyWithAssumedAlignmentILi128EEENS4_14SM90_TMA_STOREES25_S27_S27_EEEvvEEEEvNT_6ParamsE:
	.zero		2944


//--------------------- SYMBOLS --------------------------

	.type		.nv.reservedSmem.offset0,@object
	.size		.nv.reservedSmem.offset0,0x4
	.type		.nv.reservedSmem.cap,@object
	.size		.nv.reservedSmem.cap,0x4
	.type		__assertfail,@function
